	.target	sm_90a

	.elftype	@"ET_EXEC"


//--------------------- .note.nv.tkinfo           --------------------------
	.section	.note.nv.tkinfo,"",@"SHT_NOTE"
	.sectionflags	@"SHF_NOTE_NV_TKINFO"
	.tkinfo
        /*0018*/ 	.word	0x00000002
        /*0030*/ 	.string	""
        /*0030*/ 	.string	"ptxas"
        /*0030*/ 	.string	"Cuda compilation tools, release 13.0, V13.0.88"
        /*0030*/ 	.string	"Build cuda_13.0.r13.0/compiler.36424714_0"
        /*0030*/ 	.string	"-arch sm_90a -m 64 "



//--------------------- .note.nv.cuinfo           --------------------------
	.section	.note.nv.cuinfo,"",@"SHT_NOTE"
	.sectionflags	@"SHF_NOTE_NV_CUINFO"
        /*0018*/ 	.short	0x0002
        /*001a*/ 	.short	0x005a
        /*001c*/ 	.short	0x0082
	.zero		2


//--------------------- .nv.info                  --------------------------
	.section	.nv.info,"",@"SHT_CUDA_INFO"
	.align	4


	//----- nvinfo : EIATTR_REGCOUNT
	.align		4
        /*0000*/ 	.byte	0x04, 0x2f
        /*0002*/ 	.short	(.L_15 - .L_14)
	.align		4
.L_14:
        /*0004*/ 	.word	index@(_ZN7cutlass13device_kernelINS_4gemm6kernel13GemmUniversalIN4cute5tupleIJiiiiEEENS1_10collective13CollectiveMmaINS1_34MainloopSm90TmaGmmaWarpSpecializedILi18ENS5_IJNS4_1CILi1EEENSA_ILi2EEESB_EEENS1_35KernelTmaWarpSpecializedCooperativeEEENS5_IJNSA_ILi128EEENSA_ILi64EEENSA_ILi32EEEEEENS_10bfloat16_tENS5_IJlSB_lEEESK_SL_NS4_8TiledMMAINS4_8MMA_AtomIJNS4_4SM904GMMA27MMA_64x64x16_F32BF16BF16_SSILNSP_5MajorE0ELSR_0ELNSP_7ScaleInE1ELSS_1EEEEEENS4_6LayoutINS5_IJSC_SB_SB_EEENS5_IJSB_NSA_ILi0EEESX_EEEEENS5_IJNS4_10UnderscoreES10_S10_EEEEENS4_23SM90_TMA_LOAD_MULTICASTENS4_14ComposedLayoutINS4_7SwizzleILi2ELi4ELi3EEENS4_18smem_ptr_flag_bitsILi16EEENSV_INS5_IJNSA_ILi8EEESI_EEENS5_IJSI_SB_EEEEEEEvNS4_8identityENS4_13SM90_TMA_LOADES1D_vS1E_EENS_8epilogue10collective6detail29Sm90TmaWarpSpecializedAdapterINS1I_15DefaultEpilogueISK_SL_SL_NS1H_6thread17LinearCombinationISK_Li1EffLNS1M_9ScaleType4KindE0ELNS_15FloatRoundStyleE2ESK_EENS1_15EpilogueDefaultEEEEEvvEEEEvNT_6ParamsE)
        /*0008*/ 	.word	0x000000a8


	//----- nvinfo : EIATTR_FRAME_SIZE
	.align		4
.L_15:
        /*000c*/ 	.byte	0x04, 0x11
        /*000e*/ 	.short	(.L_17 - .L_16)
	.align		4
.L_16:
        /*0010*/ 	.word	index@(_ZN7cutlass13device_kernelINS_4gemm6kernel13GemmUniversalIN4cute5tupleIJiiiiEEENS1_10collective13CollectiveMmaINS1_34MainloopSm90TmaGmmaWarpSpecializedILi18ENS5_IJNS4_1CILi1EEENSA_ILi2EEESB_EEENS1_35KernelTmaWarpSpecializedCooperativeEEENS5_IJNSA_ILi128EEENSA_ILi64EEENSA_ILi32EEEEEENS_10bfloat16_tENS5_IJlSB_lEEESK_SL_NS4_8TiledMMAINS4_8MMA_AtomIJNS4_4SM904GMMA27MMA_64x64x16_F32BF16BF16_SSILNSP_5MajorE0ELSR_0ELNSP_7ScaleInE1ELSS_1EEEEEENS4_6LayoutINS5_IJSC_SB_SB_EEENS5_IJSB_NSA_ILi0EEESX_EEEEENS5_IJNS4_10UnderscoreES10_S10_EEEEENS4_23SM90_TMA_LOAD_MULTICASTENS4_14ComposedLayoutINS4_7SwizzleILi2ELi4ELi3EEENS4_18smem_ptr_flag_bitsILi16EEENSV_INS5_IJNSA_ILi8EEESI_EEENS5_IJSI_SB_EEEEEEEvNS4_8identityENS4_13SM90_TMA_LOADES1D_vS1E_EENS_8epilogue10collective6detail29Sm90TmaWarpSpecializedAdapterINS1I_15DefaultEpilogueISK_SL_SL_NS1H_6thread17LinearCombinationISK_Li1EffLNS1M_9ScaleType4KindE0ELNS_15FloatRoundStyleE2ESK_EENS1_15EpilogueDefaultEEEEEvvEEEEvNT_6ParamsE)
        /*0014*/ 	.word	0x00000000


	//----- nvinfo : EIATTR_MIN_STACK_SIZE
	.align		4
.L_17:
        /*0018*/ 	.byte	0x04, 0x12
        /*001a*/ 	.short	(.L_19 - .L_18)
	.align		4
.L_18:
        /*001c*/ 	.word	index@(_ZN7cutlass13device_kernelINS_4gemm6kernel13GemmUniversalIN4cute5tupleIJiiiiEEENS1_10collective13CollectiveMmaINS1_34MainloopSm90TmaGmmaWarpSpecializedILi18ENS5_IJNS4_1CILi1EEENSA_ILi2EEESB_EEENS1_35KernelTmaWarpSpecializedCooperativeEEENS5_IJNSA_ILi128EEENSA_ILi64EEENSA_ILi32EEEEEENS_10bfloat16_tENS5_IJlSB_lEEESK_SL_NS4_8TiledMMAINS4_8MMA_AtomIJNS4_4SM904GMMA27MMA_64x64x16_F32BF16BF16_SSILNSP_5MajorE0ELSR_0ELNSP_7ScaleInE1ELSS_1EEEEEENS4_6LayoutINS5_IJSC_SB_SB_EEENS5_IJSB_NSA_ILi0EEESX_EEEEENS5_IJNS4_10UnderscoreES10_S10_EEEEENS4_23SM90_TMA_LOAD_MULTICASTENS4_14ComposedLayoutINS4_7SwizzleILi2ELi4ELi3EEENS4_18smem_ptr_flag_bitsILi16EEENSV_INS5_IJNSA_ILi8EEESI_EEENS5_IJSI_SB_EEEEEEEvNS4_8identityENS4_13SM90_TMA_LOADES1D_vS1E_EENS_8epilogue10collective6detail29Sm90TmaWarpSpecializedAdapterINS1I_15DefaultEpilogueISK_SL_SL_NS1H_6thread17LinearCombinationISK_Li1EffLNS1M_9ScaleType4KindE0ELNS_15FloatRoundStyleE2ESK_EENS1_15EpilogueDefaultEEEEEvvEEEEvNT_6ParamsE)
        /*0020*/ 	.word	0x00000000
.L_19:


//--------------------- .nv.compat                --------------------------
	.section	.nv.compat,"",@"SHT_CUDA_COMPAT_INFO"
	.align	4
        /*0000*/ 	.byte	0x02, 0x09, 0x01, 0x00, 0x02, 0x02, 0x04, 0x00, 0x02, 0x05, 0x05, 0x00, 0x03, 0x07, 0x01, 0x01
        /*0010*/ 	.byte	0x02, 0x03, 0x01, 0x00, 0x02, 0x06, 0x01, 0x00, 0x04, 0x0b, 0x08, 0x00, 0x00, 0x00, 0x00, 0x00
        /*0020*/ 	.byte	0x00, 0x00, 0x00, 0x00


//--------------------- .nv.info._ZN7cutlass13device_kernelINS_4gemm6kernel13GemmUniversalIN4cute5tupleIJiiiiEEENS1_10collective13CollectiveMmaINS1_34MainloopSm90TmaGmmaWarpSpecializedILi18ENS5_IJNS4_1CILi1EEENSA_ILi2EEESB_EEENS1_35KernelTmaWarpSpecializedCooperativeEEENS5_IJNSA_ILi128EEENSA_ILi64EEENSA_ILi32EEEEEENS_10bfloat16_tENS5_IJlSB_lEEESK_SL_NS4_8TiledMMAINS4_8MMA_AtomIJNS4_4SM904GMMA27MMA_64x64x16_F32BF16BF16_SSILNSP_5MajorE0ELSR_0ELNSP_7ScaleInE1ELSS_1EEEEEENS4_6LayoutINS5_IJSC_SB_SB_EEENS5_IJSB_NSA_ILi0EEESX_EEEEENS5_IJNS4_10UnderscoreES10_S10_EEEEENS4_23SM90_TMA_LOAD_MULTICASTENS4_14ComposedLayoutINS4_7SwizzleILi2ELi4ELi3EEENS4_18smem_ptr_flag_bitsILi16EEENSV_INS5_IJNSA_ILi8EEESI_EEENS5_IJSI_SB_EEEEEEEvNS4_8identityENS4_13SM90_TMA_LOADES1D_vS1E_EENS_8epilogue10collective6detail29Sm90TmaWarpSpecializedAdapterINS1I_15DefaultEpilogueISK_SL_SL_NS1H_6thread17LinearCombinationISK_Li1EffLNS1M_9ScaleType4KindE0ELNS_15FloatRoundStyleE2ESK_EENS1_15EpilogueDefaultEEEEEvvEEEEvNT_6ParamsE --------------------------
	.section	.nv.info._ZN7cutlass13device_kernelINS_4gemm6kernel13GemmUniversalIN4cute5tupleIJiiiiEEENS1_10collective13CollectiveMmaINS1_34MainloopSm90TmaGmmaWarpSpecializedILi18ENS5_IJNS4_1CILi1EEENSA_ILi2EEESB_EEENS1_35KernelTmaWarpSpecializedCooperativeEEENS5_IJNSA_ILi128EEENSA_ILi64EEENSA_ILi32EEEEEENS_10bfloat16_tENS5_IJlSB_lEEESK_SL_NS4_8TiledMMAINS4_8MMA_AtomIJNS4_4SM904GMMA27MMA_64x64x16_F32BF16BF16_SSILNSP_5MajorE0ELSR_0ELNSP_7ScaleInE1ELSS_1EEEEEENS4_6LayoutINS5_IJSC_SB_SB_EEENS5_IJSB_NSA_ILi0EEESX_EEEEENS5_IJNS4_10UnderscoreES10_S10_EEEEENS4_23SM90_TMA_LOAD_MULTICASTENS4_14ComposedLayoutINS4_7SwizzleILi2ELi4ELi3EEENS4_18smem_ptr_flag_bitsILi16EEENSV_INS5_IJNSA_ILi8EEESI_EEENS5_IJSI_SB_EEEEEEEvNS4_8identityENS4_13SM90_TMA_LOADES1D_vS1E_EENS_8epilogue10collective6detail29Sm90TmaWarpSpecializedAdapterINS1I_15DefaultEpilogueISK_SL_SL_NS1H_6thread17LinearCombinationISK_Li1EffLNS1M_9ScaleType4KindE0ELNS_15FloatRoundStyleE2ESK_EENS1_15EpilogueDefaultEEEEEvvEEEEvNT_6ParamsE,"",@"SHT_CUDA_INFO"
	.sectionflags	@""
	.align	4


	//----- nvinfo : EIATTR_CUDA_API_VERSION
	.align		4
        /*0000*/ 	.byte	0x04, 0x37
        /*0002*/ 	.short	(.L_21 - .L_20)
.L_20:
        /*0004*/ 	.word	0x00000082


	//----- nvinfo : EIATTR_KPARAM_INFO
	.align		4
.L_21:
        /*0008*/ 	.byte	0x04, 0x17
        /*000a*/ 	.short	(.L_23 - .L_22)
.L_22:
        /*000c*/ 	.word	0x00000000
        /*0010*/ 	.short	0x0000
        /*0012*/ 	.short	0x0070
        /*0014*/ 	.byte	0x00, 0xf0, 0x01, 0x10


	//----- nvinfo : EIATTR_SPARSE_MMA_MASK
	.align		4
.L_23:
        /*0018*/ 	.byte	0x03, 0x50
        /*001a*/ 	.short	0x0000


	//----- nvinfo : EIATTR_MAXREG_COUNT
	.align		4
        /*001c*/ 	.byte	0x03, 0x1b
        /*001e*/ 	.short	0x00a8


	//----- nvinfo : EIATTR_NUM_BARRIERS
	.align		4
        /*0020*/ 	.byte	0x02, 0x4c
        /*0022*/ 	.byte	0x01
	.zero		1


	//----- nvinfo : EIATTR_EXTERNS
	.align		4
        /*0024*/ 	.byte	0x04, 0x0f
        /*0026*/ 	.short	(.L_25 - .L_24)


	//   ....[0]....
	.align		4
.L_24:
        /*0028*/ 	.word	index@(__assertfail)


	//----- nvinfo : EIATTR_MERCURY_ISA_VERSION
	.align		4
.L_25:
        /*002c*/ 	.byte	0x03, 0x5f
        /*002e*/ 	.short	0x0101


	//----- nvinfo : EIATTR_INT_WARP_WIDE_INSTR_OFFSETS
	.align		4
        /*0030*/ 	.byte	0x04, 0x31
        /*0032*/ 	.short	(.L_27 - .L_26)


	//   ....[0]....
.L_26:
        /*0034*/ 	.word	0x00000660


	//   ....[1]....
        /*0038*/ 	.word	0x00000680


	//   ....[2]....
        /*003c*/ 	.word	0x00000830


	//----- nvinfo : EIATTR_COOP_GROUP_MASK_REGIDS
	.align		4
.L_27:
        /*0040*/ 	.byte	0x04, 0x29
        /*0042*/ 	.short	(.L_29 - .L_28)


	//   ....[0]....
.L_28:
        /*0044*/ 	.word	0xffffffff


	//   ....[1]....
        /*0048*/ 	.word	0xffffffff


	//   ....[2]....
        /*004c*/ 	.word	0xffffffff


	//   ....[3]....
        /*0050*/ 	.word	0xffffffff


	//   ....[4]....
        /*0054*/ 	.word	0xffffffff


	//   ....[5]....
        /*0058*/ 	.word	0xffffffff


	//----- nvinfo : EIATTR_COOP_GROUP_INSTR_OFFSETS
	.align		4
.L_29:
        /*005c*/ 	.byte	0x04, 0x28
        /*005e*/ 	.short	(.L_31 - .L_30)


	//   ....[0]....
.L_30:
        /*0060*/ 	.word	0x00000060


	//   ....[1]....
        /*0064*/ 	.word	0x00000070


	//   ....[2]....
        /*0068*/ 	.word	0x00000130


	//   ....[3]....
        /*006c*/ 	.word	0x000004b0


	//   ....[4]....
        /*0070*/ 	.word	0x00000970


	//   ....[5]....
        /*0074*/ 	.word	0x000013b0


	//----- nvinfo : EIATTR_REG_RECONFIG
	.align		4
.L_31:
        /*0078*/ 	.byte	0x01, 0x54
	.zero		2


	//----- nvinfo : EIATTR_SYSCALL_OFFSETS
	.align		4
        /*007c*/ 	.byte	0x04, 0x46
        /*007e*/ 	.short	(.L_33 - .L_32)


	//   ....[0]....
.L_32:
        /*0080*/ 	.word	0x00001570


	//----- nvinfo : EIATTR_MBARRIER_INSTR_OFFSETS
	.align		4
.L_33:
        /*0084*/ 	.byte	0x04, 0x39
        /*0086*/ 	.short	(.L_35 - .L_34)


	//   ....[0]....
.L_34:
        /*0088*/ 	.word	0x00000250
        /*008c*/ 	.word	0x000000ff
        /*0090*/ 	.word	0x00000000
        /*0094*/ 	.short	0x0100
        /*0096*/ 	.byte	0x08
	.zero		1


	//   ....[1]....
        /*0098*/ 	.word	0x00000260
        /*009c*/ 	.word	0x000000ff
        /*00a0*/ 	.word	0x00000090
        /*00a4*/ 	.short	0x0100
        /*00a6*/ 	.byte	0x08
	.zero		1


	//   ....[2]....
        /*00a8*/ 	.word	0x00000270
        /*00ac*/ 	.word	0x000000ff
        /*00b0*/ 	.word	0x00000008
        /*00b4*/ 	.short	0x0100
        /*00b6*/ 	.byte	0x08
	.zero		1


	//   ....[3]....
        /*00b8*/ 	.word	0x00000280
        /*00bc*/ 	.word	0x000000ff
        /*00c0*/ 	.word	0x00000098
        /*00c4*/ 	.short	0x0100
        /*00c6*/ 	.byte	0x08
	.zero		1


	//   ....[4]....
        /*00c8*/ 	.word	0x00000290
        /*00cc*/ 	.word	0x000000ff
        /*00d0*/ 	.word	0x00000010
        /*00d4*/ 	.short	0x0100
        /*00d6*/ 	.byte	0x08
	.zero		1


	//   ....[5]....
        /*00d8*/ 	.word	0x000002a0
        /*00dc*/ 	.word	0x000000ff
        /*00e0*/ 	.word	0x000000a0
        /*00e4*/ 	.short	0x0100
        /*00e6*/ 	.byte	0x08
	.zero		1


	//   ....[6]....
        /*00e8*/ 	.word	0x000002b0
        /*00ec*/ 	.word	0x000000ff
        /*00f0*/ 	.word	0x00000018
        /*00f4*/ 	.short	0x0100
        /*00f6*/ 	.byte	0x08
	.zero		1


	//   ....[7]....
        /*00f8*/ 	.word	0x000002c0
        /*00fc*/ 	.word	0x000000ff
        /*0100*/ 	.word	0x000000a8
        /*0104*/ 	.short	0x0100
        /*0106*/ 	.byte	0x08
	.zero		1


	//   ....[8]....
        /*0108*/ 	.word	0x000002d0
        /*010c*/ 	.word	0x000000ff
        /*0110*/ 	.word	0x00000020
        /*0114*/ 	.short	0x0100
        /*0116*/ 	.byte	0x08
	.zero		1


	//   ....[9]....
        /*0118*/ 	.word	0x000002e0
        /*011c*/ 	.word	0x000000ff
        /*0120*/ 	.word	0x000000b0
        /*0124*/ 	.short	0x0100
        /*0126*/ 	.byte	0x08
	.zero		1


	//   ....[10]....
        /*0128*/ 	.word	0x000002f0
        /*012c*/ 	.word	0x000000ff
        /*0130*/ 	.word	0x00000028
        /*0134*/ 	.short	0x0100
        /*0136*/ 	.byte	0x08
	.zero		1


	//   ....[11]....
        /*0138*/ 	.word	0x00000300
        /*013c*/ 	.word	0x000000ff
        /*0140*/ 	.word	0x000000b8
        /*0144*/ 	.short	0x0100
        /*0146*/ 	.byte	0x08
	.zero		1


	//   ....[12]....
        /*0148*/ 	.word	0x00000310
        /*014c*/ 	.word	0x000000ff
        /*0150*/ 	.word	0x00000030
        /*0154*/ 	.short	0x0100
        /*0156*/ 	.byte	0x08
	.zero		1


	//   ....[13]....
        /*0158*/ 	.word	0x00000320
        /*015c*/ 	.word	0x000000ff
        /*0160*/ 	.word	0x000000c0
        /*0164*/ 	.short	0x0100
        /*0166*/ 	.byte	0x08
	.zero		1


	//   ....[14]....
        /*0168*/ 	.word	0x00000330
        /*016c*/ 	.word	0x000000ff
        /*0170*/ 	.word	0x00000038
        /*0174*/ 	.short	0x0100
        /*0176*/ 	.byte	0x08
	.zero		1


	//   ....[15]....
        /*0178*/ 	.word	0x00000340
        /*017c*/ 	.word	0x000000ff
        /*0180*/ 	.word	0x000000c8
        /*0184*/ 	.short	0x0100
        /*0186*/ 	.byte	0x08
	.zero		1


	//   ....[16]....
        /*0188*/ 	.word	0x00000350
        /*018c*/ 	.word	0x000000ff
        /*0190*/ 	.word	0x00000040
        /*0194*/ 	.short	0x0100
        /*0196*/ 	.byte	0x08
	.zero		1


	//   ....[17]....
        /*0198*/ 	.word	0x00000360
        /*019c*/ 	.word	0x000000ff
        /*01a0*/ 	.word	0x000000d0
        /*01a4*/ 	.short	0x0100
        /*01a6*/ 	.byte	0x08
	.zero		1


	//   ....[18]....
        /*01a8*/ 	.word	0x00000370
        /*01ac*/ 	.word	0x000000ff
        /*01b0*/ 	.word	0x00000048
        /*01b4*/ 	.short	0x0100
        /*01b6*/ 	.byte	0x08
	.zero		1


	//   ....[19]....
        /*01b8*/ 	.word	0x00000380
        /*01bc*/ 	.word	0x000000ff
        /*01c0*/ 	.word	0x000000d8
        /*01c4*/ 	.short	0x0100
        /*01c6*/ 	.byte	0x08
	.zero		1


	//   ....[20]....
        /*01c8*/ 	.word	0x00000390
        /*01cc*/ 	.word	0x000000ff
        /*01d0*/ 	.word	0x00000050
        /*01d4*/ 	.short	0x0100
        /*01d6*/ 	.byte	0x08
	.zero		1


	//   ....[21]....
        /*01d8*/ 	.word	0x000003a0
        /*01dc*/ 	.word	0x000000ff
        /*01e0*/ 	.word	0x000000e0
        /*01e4*/ 	.short	0x0100
        /*01e6*/ 	.byte	0x08
	.zero		1


	//   ....[22]....
        /*01e8*/ 	.word	0x000003b0
        /*01ec*/ 	.word	0x000000ff
        /*01f0*/ 	.word	0x00000058
        /*01f4*/ 	.short	0x0100
        /*01f6*/ 	.byte	0x08
	.zero		1


	//   ....[23]....
        /*01f8*/ 	.word	0x000003c0
        /*01fc*/ 	.word	0x000000ff
        /*0200*/ 	.word	0x000000e8
        /*0204*/ 	.short	0x0100
        /*0206*/ 	.byte	0x08
	.zero		1


	//   ....[24]....
        /*0208*/ 	.word	0x000003d0
        /*020c*/ 	.word	0x000000ff
        /*0210*/ 	.word	0x00000060
        /*0214*/ 	.short	0x0100
        /*0216*/ 	.byte	0x08
	.zero		1


	//   ....[25]....
        /*0218*/ 	.word	0x000003e0
        /*021c*/ 	.word	0x000000ff
        /*0220*/ 	.word	0x000000f0
        /*0224*/ 	.short	0x0100
        /*0226*/ 	.byte	0x08
	.zero		1


	//   ....[26]....
        /*0228*/ 	.word	0x000003f0
        /*022c*/ 	.word	0x000000ff
        /*0230*/ 	.word	0x00000068
        /*0234*/ 	.short	0x0100
        /*0236*/ 	.byte	0x08
	.zero		1


	//   ....[27]....
        /*0238*/ 	.word	0x00000400
        /*023c*/ 	.word	0x000000ff
        /*0240*/ 	.word	0x000000f8
        /*0244*/ 	.short	0x0100
        /*0246*/ 	.byte	0x08
	.zero		1


	//   ....[28]....
        /*0248*/ 	.word	0x00000410
        /*024c*/ 	.word	0x000000ff
        /*0250*/ 	.word	0x00000070
        /*0254*/ 	.short	0x0100
        /*0256*/ 	.byte	0x08
	.zero		1


	//   ....[29]....
        /*0258*/ 	.word	0x00000420
        /*025c*/ 	.word	0x000000ff
        /*0260*/ 	.word	0x00000100
        /*0264*/ 	.short	0x0100
        /*0266*/ 	.byte	0x08
	.zero		1


	//   ....[30]....
        /*0268*/ 	.word	0x00000430
        /*026c*/ 	.word	0x000000ff
        /*0270*/ 	.word	0x00000078
        /*0274*/ 	.short	0x0100
        /*0276*/ 	.byte	0x08
	.zero		1


	//   ....[31]....
        /*0278*/ 	.word	0x00000440
        /*027c*/ 	.word	0x000000ff
        /*0280*/ 	.word	0x00000108
        /*0284*/ 	.short	0x0100
        /*0286*/ 	.byte	0x08
	.zero		1


	//   ....[32]....
        /*0288*/ 	.word	0x00000450
        /*028c*/ 	.word	0x000000ff
        /*0290*/ 	.word	0x00000080
        /*0294*/ 	.short	0x0100
        /*0296*/ 	.byte	0x08
	.zero		1


	//   ....[33]....
        /*0298*/ 	.word	0x00000460
        /*029c*/ 	.word	0x000000ff
        /*02a0*/ 	.word	0x00000110
        /*02a4*/ 	.short	0x0100
        /*02a6*/ 	.byte	0x08
	.zero		1


	//   ....[34]....
        /*02a8*/ 	.word	0x00000470
        /*02ac*/ 	.word	0x000000ff
        /*02b0*/ 	.word	0x00000088
        /*02b4*/ 	.short	0x0100
        /*02b6*/ 	.byte	0x08
	.zero		1


	//   ....[35]....
        /*02b8*/ 	.word	0x00000480
        /*02bc*/ 	.word	0x000000ff
        /*02c0*/ 	.word	0x00000118
        /*02c4*/ 	.short	0x0100
        /*02c6*/ 	.byte	0x08
	.zero		1


	//   ....[36]....
        /*02c8*/ 	.word	0x000008b0
        /*02cc*/ 	.word	0x000000ff
        /*02d0*/ 	.word	0x00000130
        /*02d4*/ 	.short	0x0100
        /*02d6*/ 	.byte	0x06
	.zero		1


	//   ....[37]....
        /*02d8*/ 	.word	0x00000920
        /*02dc*/ 	.word	0x000000ff
        /*02e0*/ 	.word	0x00000138
        /*02e4*/ 	.short	0x0100
        /*02e6*/ 	.byte	0x06
	.zero		1


	//   ....[38]....
        /*02e8*/ 	.word	0x00001630
        /*02ec*/ 	.word	0x00000003
        /*02f0*/ 	.word	0x00000000
        /*02f4*/ 	.short	0x010a
        /*02f6*/ 	.byte	0x3f
	.zero		1


	//   ....[39]....
        /*02f8*/ 	.word	0x00001670
        /*02fc*/ 	.word	0x00000003
        /*0300*/ 	.word	0x00000000
        /*0304*/ 	.short	0x010a
        /*0306*/ 	.byte	0x3f
	.zero		1


	//   ....[40]....
        /*0308*/ 	.word	0x00001940
        /*030c*/ 	.word	0x00000005
        /*0310*/ 	.word	0x00000000
        /*0314*/ 	.short	0x010a
        /*0316*/ 	.byte	0x3f
	.zero		1


	//   ....[41]....
        /*0318*/ 	.word	0x00001980
        /*031c*/ 	.word	0x00000005
        /*0320*/ 	.word	0x00000000
        /*0324*/ 	.short	0x010a
        /*0326*/ 	.byte	0x3f
	.zero		1


	//   ....[42]....
        /*0328*/ 	.word	0x00001ae0
        /*032c*/ 	.word	0x00000005
        /*0330*/ 	.word	0x00000000
        /*0334*/ 	.short	0x0101
        /*0336*/ 	.byte	0x3f
	.zero		1


	//   ....[43]....
        /*0338*/ 	.word	0x00001d00
        /*033c*/ 	.word	0x00000003
        /*0340*/ 	.word	0x00000000
        /*0344*/ 	.short	0x0101
        /*0346*/ 	.byte	0x3f
	.zero		1


	//   ....[44]....
        /*0348*/ 	.word	0x000051a0
        /*034c*/ 	.word	0x00000016
        /*0350*/ 	.word	0x00000090
        /*0354*/ 	.short	0x010a
        /*0356*/ 	.byte	0x3f
	.zero		1


	//   ....[45]....
        /*0358*/ 	.word	0x00005500
        /*035c*/ 	.word	0x00000003
        /*0360*/ 	.word	0x00000138
        /*0364*/ 	.short	0x0101
        /*0366*/ 	.byte	0x3f
	.zero		1


	//   ....[46]....
        /*0368*/ 	.word	0x00005c50
        /*036c*/ 	.word	0x00000007
        /*0370*/ 	.word	0x00000000
        /*0374*/ 	.short	0x010a
        /*0376*/ 	.byte	0x3f
	.zero		1


	//   ....[47]....
        /*0378*/ 	.word	0x00005cd0
        /*037c*/ 	.word	0x00000008
        /*0380*/ 	.word	0x00000000
        /*0384*/ 	.short	0x010a
        /*0386*/ 	.byte	0x3f
	.zero		1


	//   ....[48]....
        /*0388*/ 	.word	0x00005d60
        /*038c*/ 	.word	0x00000009
        /*0390*/ 	.word	0x00000000
        /*0394*/ 	.short	0x010a
        /*0396*/ 	.byte	0x3f
	.zero		1


	//   ....[49]....
        /*0398*/ 	.word	0x00005df0
        /*039c*/ 	.word	0x00000008
        /*03a0*/ 	.word	0x00000000
        /*03a4*/ 	.short	0x010a
        /*03a6*/ 	.byte	0x3f
	.zero		1


	//   ....[50]....
        /*03a8*/ 	.word	0x00005e80
        /*03ac*/ 	.word	0x00000009
        /*03b0*/ 	.word	0x00000000
        /*03b4*/ 	.short	0x010a
        /*03b6*/ 	.byte	0x3f
	.zero		1


	//   ....[51]....
        /*03b8*/ 	.word	0x00005f10
        /*03bc*/ 	.word	0x00000008
        /*03c0*/ 	.word	0x00000000
        /*03c4*/ 	.short	0x010a
        /*03c6*/ 	.byte	0x3f
	.zero		1


	//   ....[52]....
        /*03c8*/ 	.word	0x00005fa0
        /*03cc*/ 	.word	0x00000009
        /*03d0*/ 	.word	0x00000000
        /*03d4*/ 	.short	0x010a
        /*03d6*/ 	.byte	0x3f
	.zero		1


	//   ....[53]....
        /*03d8*/ 	.word	0x00006030
        /*03dc*/ 	.word	0x00000008
        /*03e0*/ 	.word	0x00000000
        /*03e4*/ 	.short	0x010a
        /*03e6*/ 	.byte	0x3f
	.zero		1


	//   ....[54]....
        /*03e8*/ 	.word	0x000060c0
        /*03ec*/ 	.word	0x00000009
        /*03f0*/ 	.word	0x00000000
        /*03f4*/ 	.short	0x010a
        /*03f6*/ 	.byte	0x3f
	.zero		1


	//   ....[55]....
        /*03f8*/ 	.word	0x00006150
        /*03fc*/ 	.word	0x00000008
        /*0400*/ 	.word	0x00000000
        /*0404*/ 	.short	0x010a
        /*0406*/ 	.byte	0x3f
	.zero		1


	//   ....[56]....
        /*0408*/ 	.word	0x000061e0
        /*040c*/ 	.word	0x00000009
        /*0410*/ 	.word	0x00000000
        /*0414*/ 	.short	0x010a
        /*0416*/ 	.byte	0x3f
	.zero		1


	//   ....[57]....
        /*0418*/ 	.word	0x00006270
        /*041c*/ 	.word	0x00000008
        /*0420*/ 	.word	0x00000000
        /*0424*/ 	.short	0x010a
        /*0426*/ 	.byte	0x3f
	.zero		1


	//   ....[58]....
        /*0428*/ 	.word	0x00006300
        /*042c*/ 	.word	0x00000009
        /*0430*/ 	.word	0x00000000
        /*0434*/ 	.short	0x010a
        /*0436*/ 	.byte	0x3f
	.zero		1


	//   ....[59]....
        /*0438*/ 	.word	0x00006390
        /*043c*/ 	.word	0x00000008
        /*0440*/ 	.word	0x00000000
        /*0444*/ 	.short	0x010a
        /*0446*/ 	.byte	0x3f
	.zero		1


	//   ....[60]....
        /*0448*/ 	.word	0x00006420
        /*044c*/ 	.word	0x00000009
        /*0450*/ 	.word	0x00000000
        /*0454*/ 	.short	0x010a
        /*0456*/ 	.byte	0x3f
	.zero		1


	//   ....[61]....
        /*0458*/ 	.word	0x000064b0
        /*045c*/ 	.word	0x00000008
        /*0460*/ 	.word	0x00000000
        /*0464*/ 	.short	0x010a
        /*0466*/ 	.byte	0x3f
	.zero		1


	//   ....[62]....
        /*0468*/ 	.word	0x00006540
        /*046c*/ 	.word	0x0000000b
        /*0470*/ 	.word	0x00000000
        /*0474*/ 	.short	0x010a
        /*0476*/ 	.byte	0x3f
	.zero		1


	//   ....[63]....
        /*0478*/ 	.word	0x000065d0
        /*047c*/ 	.word	0x00000003
        /*0480*/ 	.word	0x00000000
        /*0484*/ 	.short	0x010a
        /*0486*/ 	.byte	0x3f
	.zero		1


	//   ....[64]....
        /*0488*/ 	.word	0x00006630
        /*048c*/ 	.word	0x00000003
        /*0490*/ 	.word	0x00000000
        /*0494*/ 	.short	0x010a
        /*0496*/ 	.byte	0x3f
	.zero		1


	//   ....[65]....
        /*0498*/ 	.word	0x00006680
        /*049c*/ 	.word	0x00000005
        /*04a0*/ 	.word	0x00000000
        /*04a4*/ 	.short	0x010a
        /*04a6*/ 	.byte	0x3f
	.zero		1


	//   ....[66]....
        /*04a8*/ 	.word	0x00006750
        /*04ac*/ 	.word	0x00000016
        /*04b0*/ 	.word	0x00000090
        /*04b4*/ 	.short	0x010a
        /*04b6*/ 	.byte	0x3f
	.zero		1


	//   ....[67]....
        /*04b8*/ 	.word	0x00006820
        /*04bc*/ 	.word	0x00000007
        /*04c0*/ 	.word	0x00000000
        /*04c4*/ 	.short	0x010a
        /*04c6*/ 	.byte	0x3f
	.zero		1


	//   ....[68]....
        /*04c8*/ 	.word	0x00006870
        /*04cc*/ 	.word	0x00000008
        /*04d0*/ 	.word	0x00000000
        /*04d4*/ 	.short	0x010a
        /*04d6*/ 	.byte	0x3f
	.zero		1


	//   ....[69]....
        /*04d8*/ 	.word	0x000068c0
        /*04dc*/ 	.word	0x00000009
        /*04e0*/ 	.word	0x00000000
        /*04e4*/ 	.short	0x010a
        /*04e6*/ 	.byte	0x3f
	.zero		1


	//   ....[70]....
        /*04e8*/ 	.word	0x00006910
        /*04ec*/ 	.word	0x00000008
        /*04f0*/ 	.word	0x00000000
        /*04f4*/ 	.short	0x010a
        /*04f6*/ 	.byte	0x3f
	.zero		1


	//   ....[71]....
        /*04f8*/ 	.word	0x00006960
        /*04fc*/ 	.word	0x00000009
        /*0500*/ 	.word	0x00000000
        /*0504*/ 	.short	0x010a
        /*0506*/ 	.byte	0x3f
	.zero		1


	//   ....[72]....
        /*0508*/ 	.word	0x000069b0
        /*050c*/ 	.word	0x00000008
        /*0510*/ 	.word	0x00000000
        /*0514*/ 	.short	0x010a
        /*0516*/ 	.byte	0x3f
	.zero		1


	//   ....[73]....
        /*0518*/ 	.word	0x00006a00
        /*051c*/ 	.word	0x00000009
        /*0520*/ 	.word	0x00000000
        /*0524*/ 	.short	0x010a
        /*0526*/ 	.byte	0x3f
	.zero		1


	//   ....[74]....
        /*0528*/ 	.word	0x00006a50
        /*052c*/ 	.word	0x00000008
        /*0530*/ 	.word	0x00000000
        /*0534*/ 	.short	0x010a
        /*0536*/ 	.byte	0x3f
	.zero		1


	//   ....[75]....
        /*0538*/ 	.word	0x00006aa0
        /*053c*/ 	.word	0x00000009
        /*0540*/ 	.word	0x00000000
        /*0544*/ 	.short	0x010a
        /*0546*/ 	.byte	0x3f
	.zero		1


	//   ....[76]....
        /*0548*/ 	.word	0x00006af0
        /*054c*/ 	.word	0x00000008
        /*0550*/ 	.word	0x00000000
        /*0554*/ 	.short	0x010a
        /*0556*/ 	.byte	0x3f
	.zero		1


	//   ....[77]....
        /*0558*/ 	.word	0x00006b40
        /*055c*/ 	.word	0x00000009
        /*0560*/ 	.word	0x00000000
        /*0564*/ 	.short	0x010a
        /*0566*/ 	.byte	0x3f
	.zero		1


	//   ....[78]....
        /*0568*/ 	.word	0x00006b90
        /*056c*/ 	.word	0x00000008
        /*0570*/ 	.word	0x00000000
        /*0574*/ 	.short	0x010a
        /*0576*/ 	.byte	0x3f
	.zero		1


	//   ....[79]....
        /*0578*/ 	.word	0x00006be0
        /*057c*/ 	.word	0x00000009
        /*0580*/ 	.word	0x00000000
        /*0584*/ 	.short	0x010a
        /*0586*/ 	.byte	0x3f
	.zero		1


	//   ....[80]....
        /*0588*/ 	.word	0x00006c30
        /*058c*/ 	.word	0x00000008
        /*0590*/ 	.word	0x00000000
        /*0594*/ 	.short	0x010a
        /*0596*/ 	.byte	0x3f
	.zero		1


	//   ....[81]....
        /*0598*/ 	.word	0x00006c80
        /*059c*/ 	.word	0x00000009
        /*05a0*/ 	.word	0x00000000
        /*05a4*/ 	.short	0x010a
        /*05a6*/ 	.byte	0x3f
	.zero		1


	//   ....[82]....
        /*05a8*/ 	.word	0x00006cd0
        /*05ac*/ 	.word	0x00000008
        /*05b0*/ 	.word	0x00000000
        /*05b4*/ 	.short	0x010a
        /*05b6*/ 	.byte	0x3f
	.zero		1


	//   ....[83]....
        /*05b8*/ 	.word	0x00006d20
        /*05bc*/ 	.word	0x0000000b
        /*05c0*/ 	.word	0x00000000
        /*05c4*/ 	.short	0x010a
        /*05c6*/ 	.byte	0x3f
	.zero		1


	//----- nvinfo : EIATTR_NUM_MBARRIERS
	.align		4
.L_35:
        /*05c8*/ 	.byte	0x03, 0x38
        /*05ca*/ 	.short	0x0026


	//----- nvinfo : EIATTR_EXIT_INSTR_OFFSETS
	.align		4
        /*05cc*/ 	.byte	0x04, 0x1c
        /*05ce*/ 	.short	(.L_37 - .L_36)


	//   ....[0]....
.L_36:
        /*05d0*/ 	.word	0x00000ad0


	//   ....[1]....
        /*05d4*/ 	.word	0x000012e0


	//   ....[2]....
        /*05d8*/ 	.word	0x000048c0


	//   ....[3]....
        /*05dc*/ 	.word	0x00004e20


	//   ....[4]....
        /*05e0*/ 	.word	0x00006620


	//----- nvinfo : EIATTR_MAX_THREADS
	.align		4
.L_37:
        /*05e4*/ 	.byte	0x04, 0x05
        /*05e6*/ 	.short	(.L_39 - .L_38)
.L_38:
        /*05e8*/ 	.word	0x00000180
        /*05ec*/ 	.word	0x00000001
        /*05f0*/ 	.word	0x00000001


	//----- nvinfo : EIATTR_CRS_STACK_SIZE
	.align		4
.L_39:
        /*05f4*/ 	.byte	0x04, 0x1e
        /*05f6*/ 	.short	(.L_41 - .L_40)
.L_40:
        /*05f8*/ 	.word	0x00000000


	//----- nvinfo : EIATTR_CBANK_PARAM_SIZE
	.align		4
.L_41:
        /*05fc*/ 	.byte	0x03, 0x19
        /*05fe*/ 	.short	0x0470


	//----- nvinfo : EIATTR_PARAM_CBANK
	.align		4
        /*0600*/ 	.byte	0x04, 0x0a
        /*0602*/ 	.short	(.L_43 - .L_42)
	.align		4
.L_42:
        /*0604*/ 	.word	index@(.nv.constant0._ZN7cutlass13device_kernelINS_4gemm6kernel13GemmUniversalIN4cute5tupleIJiiiiEEENS1_10collective13CollectiveMmaINS1_34MainloopSm90TmaGmmaWarpSpecializedILi18ENS5_IJNS4_1CILi1EEENSA_ILi2EEESB_EEENS1_35KernelTmaWarpSpecializedCooperativeEEENS5_IJNSA_ILi128EEENSA_ILi64EEENSA_ILi32EEEEEENS_10bfloat16_tENS5_IJlSB_lEEESK_SL_NS4_8TiledMMAINS4_8MMA_AtomIJNS4_4SM904GMMA27MMA_64x64x16_F32BF16BF16_SSILNSP_5MajorE0ELSR_0ELNSP_7ScaleInE1ELSS_1EEEEEENS4_6LayoutINS5_IJSC_SB_SB_EEENS5_IJSB_NSA_ILi0EEESX_EEEEENS5_IJNS4_10UnderscoreES10_S10_EEEEENS4_23SM90_TMA_LOAD_MULTICASTENS4_14ComposedLayoutINS4_7SwizzleILi2ELi4ELi3EEENS4_18smem_ptr_flag_bitsILi16EEENSV_INS5_IJNSA_ILi8EEESI_EEENS5_IJSI_SB_EEEEEEEvNS4_8identityENS4_13SM90_TMA_LOADES1D_vS1E_EENS_8epilogue10collective6detail29Sm90TmaWarpSpecializedAdapterINS1I_15DefaultEpilogueISK_SL_SL_NS1H_6thread17LinearCombinationISK_Li1EffLNS1M_9ScaleType4KindE0ELNS_15FloatRoundStyleE2ESK_EENS1_15EpilogueDefaultEEEEEvvEEEEvNT_6ParamsE)
        /*0608*/ 	.short	0x0210
        /*060a*/ 	.short	0x0470


	//----- nvinfo : EIATTR_SW_WAR
	.align		4
.L_43:
        /*060c*/ 	.byte	0x04, 0x36
        /*060e*/ 	.short	(.L_45 - .L_44)
.L_44:
        /*0610*/ 	.word	0x00000008
.L_45:


//--------------------- .nv.callgraph             --------------------------
	.section	.nv.callgraph,"",@"SHT_CUDA_CALLGRAPH"
	.align	4
	.sectionentsize	8
	.align		4
        /*0000*/ 	.word	0x00000000
	.align		4
        /*0004*/ 	.word	0xffffffff
	.align		4
        /*0008*/ 	.word	index@(_ZN7cutlass13device_kernelINS_4gemm6kernel13GemmUniversalIN4cute5tupleIJiiiiEEENS1_10collective13CollectiveMmaINS1_34MainloopSm90TmaGmmaWarpSpecializedILi18ENS5_IJNS4_1CILi1EEENSA_ILi2EEESB_EEENS1_35KernelTmaWarpSpecializedCooperativeEEENS5_IJNSA_ILi128EEENSA_ILi64EEENSA_ILi32EEEEEENS_10bfloat16_tENS5_IJlSB_lEEESK_SL_NS4_8TiledMMAINS4_8MMA_AtomIJNS4_4SM904GMMA27MMA_64x64x16_F32BF16BF16_SSILNSP_5MajorE0ELSR_0ELNSP_7ScaleInE1ELSS_1EEEEEENS4_6LayoutINS5_IJSC_SB_SB_EEENS5_IJSB_NSA_ILi0EEESX_EEEEENS5_IJNS4_10UnderscoreES10_S10_EEEEENS4_23SM90_TMA_LOAD_MULTICASTENS4_14ComposedLayoutINS4_7SwizzleILi2ELi4ELi3EEENS4_18smem_ptr_flag_bitsILi16EEENSV_INS5_IJNSA_ILi8EEESI_EEENS5_IJSI_SB_EEEEEEEvNS4_8identityENS4_13SM90_TMA_LOADES1D_vS1E_EENS_8epilogue10collective6detail29Sm90TmaWarpSpecializedAdapterINS1I_15DefaultEpilogueISK_SL_SL_NS1H_6thread17LinearCombinationISK_Li1EffLNS1M_9ScaleType4KindE0ELNS_15FloatRoundStyleE2ESK_EENS1_15EpilogueDefaultEEEEEvvEEEEvNT_6ParamsE)
	.align		4
        /*000c*/ 	.word	index@(__assertfail)
	.align		4
        /*0010*/ 	.word	0x00000000
	.align		4
        /*0014*/ 	.word	0xfffffffe
	.align		4
        /*0018*/ 	.word	0x00000000
	.align		4
        /*001c*/ 	.word	0xfffffffd
	.align		4
        /*0020*/ 	.word	0x00000000
	.align		4
        /*0024*/ 	.word	0xfffffffc


//--------------------- .nv.constant4             --------------------------
	.section	.nv.constant4,"a",@progbits
	.align	8
	.align		8
.nv.constant4:
        /*0000*/ 	.dword	__assertfail
	.align		8
        /*0008*/ 	.dword	__unnamed_1
	.align		8
        /*0010*/ 	.dword	_ZN39_INTERNAL_2f7069d6_4_k_cu_5f7829f2_25154cuda3std3__45__cpo5beginE
	.align		8
        /*0018*/ 	.dword	_ZN39_INTERNAL_2f7069d6_4_k_cu_5f7829f2_25154cuda3std3__45__cpo3endE
	.align		8
        /*0020*/ 	.dword	_ZN39_INTERNAL_2f7069d6_4_k_cu_5f7829f2_25154cuda3std3__45__cpo6cbeginE
	.align		8
        /*0028*/ 	.dword	_ZN39_INTERNAL_2f7069d6_4_k_cu_5f7829f2_25154cuda3std3__45__cpo4cendE
	.align		8
        /*0030*/ 	.dword	_ZN39_INTERNAL_2f7069d6_4_k_cu_5f7829f2_25154cuda3std3__441_GLOBAL__N__2f7069d6_4_k_cu_5f7829f2_25156ignoreE
	.align		8
        /*0038*/ 	.dword	_ZN39_INTERNAL_2f7069d6_4_k_cu_5f7829f2_25154cuda3std3__419piecewise_constructE
	.align		8
        /*0040*/ 	.dword	_ZN39_INTERNAL_2f7069d6_4_k_cu_5f7829f2_25154cuda3std3__48in_placeE
	.align		8
        /*0048*/ 	.dword	_ZN39_INTERNAL_2f7069d6_4_k_cu_5f7829f2_25154cuda3std6ranges3__45__cpo4swapE
	.align		8
        /*0050*/ 	.dword	_ZN39_INTERNAL_2f7069d6_4_k_cu_5f7829f2_25154cuda3std6ranges3__45__cpo9iter_moveE
	.align		8
        /*0058*/ 	.dword	_ZN39_INTERNAL_2f7069d6_4_k_cu_5f7829f2_25154cute7productE
	.align		8
        /*0060*/ 	.dword	_ZN39_INTERNAL_2f7069d6_4_k_cu_5f7829f2_25154cute1_E
	.align		8
        /*0068*/ 	.dword	$str$22
	.align		8
        /*0070*/ 	.dword	$str$23


//--------------------- .text._ZN7cutlass13device_kernelINS_4gemm6kernel13GemmUniversalIN4cute5tupleIJiiiiEEENS1_10collective13CollectiveMmaINS1_34MainloopSm90TmaGmmaWarpSpecializedILi18ENS5_IJNS4_1CILi1EEENSA_ILi2EEESB_EEENS1_35KernelTmaWarpSpecializedCooperativeEEENS5_IJNSA_ILi128EEENSA_ILi64EEENSA_ILi32EEEEEENS_10bfloat16_tENS5_IJlSB_lEEESK_SL_NS4_8TiledMMAINS4_8MMA_AtomIJNS4_4SM904GMMA27MMA_64x64x16_F32BF16BF16_SSILNSP_5MajorE0ELSR_0ELNSP_7ScaleInE1ELSS_1EEEEEENS4_6LayoutINS5_IJSC_SB_SB_EEENS5_IJSB_NSA_ILi0EEESX_EEEEENS5_IJNS4_10UnderscoreES10_S10_EEEEENS4_23SM90_TMA_LOAD_MULTICASTENS4_14ComposedLayoutINS4_7SwizzleILi2ELi4ELi3EEENS4_18smem_ptr_flag_bitsILi16EEENSV_INS5_IJNSA_ILi8EEESI_EEENS5_IJSI_SB_EEEEEEEvNS4_8identityENS4_13SM90_TMA_LOADES1D_vS1E_EENS_8epilogue10collective6detail29Sm90TmaWarpSpecializedAdapterINS1I_15DefaultEpilogueISK_SL_SL_NS1H_6thread17LinearCombinationISK_Li1EffLNS1M_9ScaleType4KindE0ELNS_15FloatRoundStyleE2ESK_EENS1_15EpilogueDefaultEEEEEvvEEEEvNT_6ParamsE --------------------------
	.section	.text._ZN7cutlass13device_kernelINS_4gemm6kernel13GemmUniversalIN4cute5tupleIJiiiiEEENS1_10collective13CollectiveMmaINS1_34MainloopSm90TmaGmmaWarpSpecializedILi18ENS5_IJNS4_1CILi1EEENSA_ILi2EEESB_EEENS1_35KernelTmaWarpSpecializedCooperativeEEENS5_IJNSA_ILi128EEENSA_ILi64EEENSA_ILi32EEEEEENS_10bfloat16_tENS5_IJlSB_lEEESK_SL_NS4_8TiledMMAINS4_8MMA_AtomIJNS4_4SM904GMMA27MMA_64x64x16_F32BF16BF16_SSILNSP_5MajorE0ELSR_0ELNSP_7ScaleInE1ELSS_1EEEEEENS4_6LayoutINS5_IJSC_SB_SB_EEENS5_IJSB_NSA_ILi0EEESX_EEEEENS5_IJNS4_10UnderscoreES10_S10_EEEEENS4_23SM90_TMA_LOAD_MULTICASTENS4_14ComposedLayoutINS4_7SwizzleILi2ELi4ELi3EEENS4_18smem_ptr_flag_bitsILi16EEENSV_INS5_IJNSA_ILi8EEESI_EEENS5_IJSI_SB_EEEEEEEvNS4_8identityENS4_13SM90_TMA_LOADES1D_vS1E_EENS_8epilogue10collective6detail29Sm90TmaWarpSpecializedAdapterINS1I_15DefaultEpilogueISK_SL_SL_NS1H_6thread17LinearCombinationISK_Li1EffLNS1M_9ScaleType4KindE0ELNS_15FloatRoundStyleE2ESK_EENS1_15EpilogueDefaultEEEEEvvEEEEvNT_6ParamsE,"ax",@progbits
	.align	128
.text._ZN7cutlass13device_kernelINS_4gemm6kernel13GemmUniversalIN4cute5tupleIJiiiiEEENS1_10collective13CollectiveMmaINS1_34MainloopSm90TmaGmmaWarpSpecializedILi18ENS5_IJNS4_1CILi1EEENSA_ILi2EEESB_EEENS1_35KernelTmaWarpSpecializedCooperativeEEENS5_IJNSA_ILi128EEENSA_ILi64EEENSA_ILi32EEEEEENS_10bfloat16_tENS5_IJlSB_lEEESK_SL_NS4_8TiledMMAINS4_8MMA_AtomIJNS4_4SM904GMMA27MMA_64x64x16_F32BF16BF16_SSILNSP_5MajorE0ELSR_0ELNSP_7ScaleInE1ELSS_1EEEEEENS4_6LayoutINS5_IJSC_SB_SB_EEENS5_IJSB_NSA_ILi0EEESX_EEEEENS5_IJNS4_10UnderscoreES10_S10_EEEEENS4_23SM90_TMA_LOAD_MULTICASTENS4_14ComposedLayoutINS4_7SwizzleILi2ELi4ELi3EEENS4_18smem_ptr_flag_bitsILi16EEENSV_INS5_IJNSA_ILi8EEESI_EEENS5_IJSI_SB_EEEEEEEvNS4_8identityENS4_13SM90_TMA_LOADES1D_vS1E_EENS_8epilogue10collective6detail29Sm90TmaWarpSpecializedAdapterINS1I_15DefaultEpilogueISK_SL_SL_NS1H_6thread17LinearCombinationISK_Li1EffLNS1M_9ScaleType4KindE0ELNS_15FloatRoundStyleE2ESK_EENS1_15EpilogueDefaultEEEEEvvEEEEvNT_6ParamsE:
        .type           _ZN7cutlass13device_kernelINS_4gemm6kernel13GemmUniversalIN4cute5tupleIJiiiiEEENS1_10collective13CollectiveMmaINS1_34MainloopSm90TmaGmmaWarpSpecializedILi18ENS5_IJNS4_1CILi1EEENSA_ILi2EEESB_EEENS1_35KernelTmaWarpSpecializedCooperativeEEENS5_IJNSA_ILi128EEENSA_ILi64EEENSA_ILi32EEEEEENS_10bfloat16_tENS5_IJlSB_lEEESK_SL_NS4_8TiledMMAINS4_8MMA_AtomIJNS4_4SM904GMMA27MMA_64x64x16_F32BF16BF16_SSILNSP_5MajorE0ELSR_0ELNSP_7ScaleInE1ELSS_1EEEEEENS4_6LayoutINS5_IJSC_SB_SB_EEENS5_IJSB_NSA_ILi0EEESX_EEEEENS5_IJNS4_10UnderscoreES10_S10_EEEEENS4_23SM90_TMA_LOAD_MULTICASTENS4_14ComposedLayoutINS4_7SwizzleILi2ELi4ELi3EEENS4_18smem_ptr_flag_bitsILi16EEENSV_INS5_IJNSA_ILi8EEESI_EEENS5_IJSI_SB_EEEEEEEvNS4_8identityENS4_13SM90_TMA_LOADES1D_vS1E_EENS_8epilogue10collective6detail29Sm90TmaWarpSpecializedAdapterINS1I_15DefaultEpilogueISK_SL_SL_NS1H_6thread17LinearCombinationISK_Li1EffLNS1M_9ScaleType4KindE0ELNS_15FloatRoundStyleE2ESK_EENS1_15EpilogueDefaultEEEEEvvEEEEvNT_6ParamsE,@function
        .size           _ZN7cutlass13device_kernelINS_4gemm6kernel13GemmUniversalIN4cute5tupleIJiiiiEEENS1_10collective13CollectiveMmaINS1_34MainloopSm90TmaGmmaWarpSpecializedILi18ENS5_IJNS4_1CILi1EEENSA_ILi2EEESB_EEENS1_35KernelTmaWarpSpecializedCooperativeEEENS5_IJNSA_ILi128EEENSA_ILi64EEENSA_ILi32EEEEEENS_10bfloat16_tENS5_IJlSB_lEEESK_SL_NS4_8TiledMMAINS4_8MMA_AtomIJNS4_4SM904GMMA27MMA_64x64x16_F32BF16BF16_SSILNSP_5MajorE0ELSR_0ELNSP_7ScaleInE1ELSS_1EEEEEENS4_6LayoutINS5_IJSC_SB_SB_EEENS5_IJSB_NSA_ILi0EEESX_EEEEENS5_IJNS4_10UnderscoreES10_S10_EEEEENS4_23SM90_TMA_LOAD_MULTICASTENS4_14ComposedLayoutINS4_7SwizzleILi2ELi4ELi3EEENS4_18smem_ptr_flag_bitsILi16EEENSV_INS5_IJNSA_ILi8EEESI_EEENS5_IJSI_SB_EEEEEEEvNS4_8identityENS4_13SM90_TMA_LOADES1D_vS1E_EENS_8epilogue10collective6detail29Sm90TmaWarpSpecializedAdapterINS1I_15DefaultEpilogueISK_SL_SL_NS1H_6thread17LinearCombinationISK_Li1EffLNS1M_9ScaleType4KindE0ELNS_15FloatRoundStyleE2ESK_EENS1_15EpilogueDefaultEEEEEvvEEEEvNT_6ParamsE,(.L_x_164 - _ZN7cutlass13device_kernelINS_4gemm6kernel13GemmUniversalIN4cute5tupleIJiiiiEEENS1_10collective13CollectiveMmaINS1_34MainloopSm90TmaGmmaWarpSpecializedILi18ENS5_IJNS4_1CILi1EEENSA_ILi2EEESB_EEENS1_35KernelTmaWarpSpecializedCooperativeEEENS5_IJNSA_ILi128EEENSA_ILi64EEENSA_ILi32EEEEEENS_10bfloat16_tENS5_IJlSB_lEEESK_SL_NS4_8TiledMMAINS4_8MMA_AtomIJNS4_4SM904GMMA27MMA_64x64x16_F32BF16BF16_SSILNSP_5MajorE0ELSR_0ELNSP_7ScaleInE1ELSS_1EEEEEENS4_6LayoutINS5_IJSC_SB_SB_EEENS5_IJSB_NSA_ILi0EEESX_EEEEENS5_IJNS4_10UnderscoreES10_S10_EEEEENS4_23SM90_TMA_LOAD_MULTICASTENS4_14ComposedLayoutINS4_7SwizzleILi2ELi4ELi3EEENS4_18smem_ptr_flag_bitsILi16EEENSV_INS5_IJNSA_ILi8EEESI_EEENS5_IJSI_SB_EEEEEEEvNS4_8identityENS4_13SM90_TMA_LOADES1D_vS1E_EENS_8epilogue10collective6detail29Sm90TmaWarpSpecializedAdapterINS1I_15DefaultEpilogueISK_SL_SL_NS1H_6thread17LinearCombinationISK_Li1EffLNS1M_9ScaleType4KindE0ELNS_15FloatRoundStyleE2ESK_EENS1_15EpilogueDefaultEEEEEvvEEEEvNT_6ParamsE)
        .other          _ZN7cutlass13device_kernelINS_4gemm6kernel13GemmUniversalIN4cute5tupleIJiiiiEEENS1_10collective13CollectiveMmaINS1_34MainloopSm90TmaGmmaWarpSpecializedILi18ENS5_IJNS4_1CILi1EEENSA_ILi2EEESB_EEENS1_35KernelTmaWarpSpecializedCooperativeEEENS5_IJNSA_ILi128EEENSA_ILi64EEENSA_ILi32EEEEEENS_10bfloat16_tENS5_IJlSB_lEEESK_SL_NS4_8TiledMMAINS4_8MMA_AtomIJNS4_4SM904GMMA27MMA_64x64x16_F32BF16BF16_SSILNSP_5MajorE0ELSR_0ELNSP_7ScaleInE1ELSS_1EEEEEENS4_6LayoutINS5_IJSC_SB_SB_EEENS5_IJSB_NSA_ILi0EEESX_EEEEENS5_IJNS4_10UnderscoreES10_S10_EEEEENS4_23SM90_TMA_LOAD_MULTICASTENS4_14ComposedLayoutINS4_7SwizzleILi2ELi4ELi3EEENS4_18smem_ptr_flag_bitsILi16EEENSV_INS5_IJNSA_ILi8EEESI_EEENS5_IJSI_SB_EEEEEEEvNS4_8identityENS4_13SM90_TMA_LOADES1D_vS1E_EENS_8epilogue10collective6detail29Sm90TmaWarpSpecializedAdapterINS1I_15DefaultEpilogueISK_SL_SL_NS1H_6thread17LinearCombinationISK_Li1EffLNS1M_9ScaleType4KindE0ELNS_15FloatRoundStyleE2ESK_EENS1_15EpilogueDefaultEEEEEvvEEEEvNT_6ParamsE,@"STO_CUDA_ENTRY STV_DEFAULT"
_ZN7cutlass13device_kernelINS_4gemm6kernel13GemmUniversalIN4cute5tupleIJiiiiEEENS1_10collective13CollectiveMmaINS1_34MainloopSm90TmaGmmaWarpSpecializedILi18ENS5_IJNS4_1CILi1EEENSA_ILi2EEESB_EEENS1_35KernelTmaWarpSpecializedCooperativeEEENS5_IJNSA_ILi128EEENSA_ILi64EEENSA_ILi32EEEEEENS_10bfloat16_tENS5_IJlSB_lEEESK_SL_NS4_8TiledMMAINS4_8MMA_AtomIJNS4_4SM904GMMA27MMA_64x64x16_F32BF16BF16_SSILNSP_5MajorE0ELSR_0ELNSP_7ScaleInE1ELSS_1EEEEEENS4_6LayoutINS5_IJSC_SB_SB_EEENS5_IJSB_NSA_ILi0EEESX_EEEEENS5_IJNS4_10UnderscoreES10_S10_EEEEENS4_23SM90_TMA_LOAD_MULTICASTENS4_14ComposedLayoutINS4_7SwizzleILi2ELi4ELi3EEENS4_18smem_ptr_flag_bitsILi16EEENSV_INS5_IJNSA_ILi8EEESI_EEENS5_IJSI_SB_EEEEEEEvNS4_8identityENS4_13SM90_TMA_LOADES1D_vS1E_EENS_8epilogue10collective6detail29Sm90TmaWarpSpecializedAdapterINS1I_15DefaultEpilogueISK_SL_SL_NS1H_6thread17LinearCombinationISK_Li1EffLNS1M_9ScaleType4KindE0ELNS_15FloatRoundStyleE2ESK_EENS1_15EpilogueDefaultEEEEEvvEEEEvNT_6ParamsE:
[----:B------:R-:W0:Y:S01]  /*0000*/  LDC R1, c[0x0][0x28] ;  /* 0x00000a00ff017b82 */ /* 0x000e220000000800 */
[----:B------:R-:W1:Y:S01]  /*0010*/  S2R R18, SR_TID.X ;  /* 0x0000000000127919 */ /* 0x000e620000002100 */
[----:B------:R-:W-:Y:S01]  /*0020*/  ELECT P0, URZ, PT ;  /* 0x00000000003f782f */ /* 0x000fe20003800000 */
[----:B------:R-:W-:Y:S01]  /*0030*/  BSSY B0, `(.L_x_0) ;  /* 0x000000f000007945 */ /* 0x000fe20003800000 */
[--C-:B-1----:R-:W-:Y:S02]  /*0040*/  SHF.R.U32.HI R0, RZ, 0x5, R18.reuse ;  /* 0x00000005ff007819 */ /* 0x102fe40000011612 */
[----:B------:R-:W-:-:S03]  /*0050*/  SHF.R.U32.HI R3, RZ, 0x7, R18 ;  /* 0x00000007ff037819 */ /* 0x000fc60000011612 */
[----:B------:R-:W1:Y:S04]  /*0060*/  SHFL.IDX PT, R2, R0, RZ, 0x1f ;  /* 0x00001fff00027589 */ /* 0x000e6800000e0000 */
[----:B------:R2:W3:Y:S01]  /*0070*/  SHFL.IDX PT, R5, R3, RZ, 0x1f ;  /* 0x00001fff03057589 */ /* 0x0004e200000e0000 */
[----:B-1----:R-:W-:-:S13]  /*0080*/  ISETP.NE.OR P0, PT, R2, RZ, !P0 ;  /* 0x000000ff0200720c */ /* 0x002fda0004705670 */
[----:B0-23--:R-:W-:Y:S05]  /*0090*/  @P0 BRA `(.L_x_1) ;  /* 0x0000000000200947 */ /* 0x00dfea0003800000 */
[----:B------:R-:W-:Y:S02]  /*00a0*/  ULDC.64 UR4, c[0x0][0x198] ;  /* 0x0000660000047ab9 */ /* 0x000fe40000000a00 */
[----:B------:R-:W-:Y:S02]  /*00b0*/  UIADD3 UR6, UP0, UR4, 0xf0, URZ ;  /* 0x000000f004067890 */ /* 0x000fe4000ff1e03f */
[----:B------:R-:W-:Y:S02]  /*00c0*/  UIADD3 UR4, UP1, UR4, 0x1f0, URZ ;  /* 0x000001f004047890 */ /* 0x000fe4000ff3e03f */
[----:B------:R-:W-:Y:S02]  /*00d0*/  UIADD3.X UR7, URZ, UR5, URZ, UP0, !UPT ;  /* 0x000000053f077290 */ /* 0x000fe400087fe43f */
[----:B------:R-:W-:-:S07]  /*00e0*/  UIADD3.X UR5, URZ, UR5, URZ, UP1, !UPT ;  /* 0x000000053f057290 */ /* 0x000fce0008ffe43f */
[----:B------:R0:W-:Y:S02]  /*00f0*/  UTMACCTL.PF [UR6] ;  /* 0x00000000060079b9 */ /* 0x0001e40008040000 */
[----:B------:R0:W-:Y:S02]  /*0100*/  UTMACCTL.PF [UR4] ;  /* 0x00000000040079b9 */ /* 0x0001e40008040000 */
[----:B0-----:R-:W-:Y:S01]  /*0110*/  NOP ;  /* 0x0000000000007918 */ /* 0x001fe20000000000 */
.L_x_1:
[----:B------:R-:W-:Y:S05]  /*0120*/  BSYNC B0 ;  /* 0x0000000000007941 */ /* 0x000fea0003800000 */
.L_x_0:
[----:B------:R-:W0:Y:S02]  /*0130*/  SHFL.IDX PT, R3, R0, RZ, 0x1f ;  /* 0x00001fff00037589 */ /* 0x000e2400000e0000 */
[----:B0-----:R-:W-:-:S13]  /*0140*/  ISETP.NE.AND P0, PT, R3, RZ, PT ;  /* 0x000000ff0300720c */ /* 0x001fda0003f05270 */
[----:B------:R-:W-:Y:S05]  /*0150*/  @P0 BRA `(.L_x_2) ;  /* 0x0000000000d40947 */ /* 0x000fea0003800000 */
[----:B------:R-:W-:Y:S01]  /*0160*/  ELECT P0, URZ, PT ;  /* 0x00000000003f782f */ /* 0x000fe20003800000 */
[----:B------:R-:W-:-:S12]  /*0170*/  BSSY B0, `(.L_x_2) ;  /* 0x0000033000007945 */ /* 0x000fd80003800000 */
[----:B------:R-:W-:Y:S05]  /*0180*/  @!P0 BRA `(.L_x_3) ;  /* 0x0000000000c48947 */ /* 0x000fea0003800000 */
[----:B------:R-:W0:Y:S01]  /*0190*/  S2UR UR8, SR_CgaCtaId ;  /* 0x00000000000879c3 */ /* 0x000e220000008800 */
[----:B------:R-:W-:Y:S01]  /*01a0*/  UMOV UR4, 0x400 ;  /* 0x0000040000047882 */ /* 0x000fe20000000000 */
[----:B------:R-:W-:Y:S01]  /*01b0*/  UMOV UR5, 0x1 ;  /* 0x0000000100057882 */ /* 0x000fe20000000000 */
[----:B------:R-:W-:Y:S02]  /*01c0*/  UMOV UR6, 0x4 ;  /* 0x0000000400067882 */ /* 0x000fe40000000000 */
[----:B------:R-:W-:-:S04]  /*01d0*/  UIADD3 UR6, -UR6, 0x100000, URZ ;  /* 0x0010000006067890 */ /* 0x000fc8000fffe13f */
[----:B------:R-:W-:Y:S02]  /*01e0*/  USHF.L.U32 UR7, UR6, 0xb, URZ ;  /* 0x0000000b06077899 */ /* 0x000fe4000800063f */
[----:B------:R-:W-:Y:S02]  /*01f0*/  USHF.L.U32 UR6, UR6, 0x1, URZ ;  /* 0x0000000106067899 */ /* 0x000fe4000800063f */
[----:B0-----:R-:W-:Y:S02]  /*0200*/  ULEA UR8, UR8, UR4, 0x18 ;  /* 0x0000000408087291 */ /* 0x001fe4000f8ec03f */
[----:B------:R-:W-:-:S04]  /*0210*/  UIADD3 UR4, -UR5, 0x100000, URZ ;  /* 0x0010000005047890 */ /* 0x000fc8000fffe13f */
[----:B------:R-:W-:Y:S02]  /*0220*/  USHF.L.U32 UR5, UR4, 0xb, URZ ;  /* 0x0000000b04057899 */ /* 0x000fe4000800063f */
[----:B------:R-:W-:Y:S01]  /*0230*/  USHF.L.U32 UR4, UR4, 0x1, URZ ;  /* 0x0000000104047899 */ /* 0x000fe2000800063f */
[----:B------:R-:W0:Y:S11]  /*0240*/  FENCE.VIEW.ASYNC.S ;  /* 0x00000000000073c6 */ /* 0x000e360000000000 */
[----:B0-----:R0:W1:Y:S01]  /*0250*/  SYNCS.EXCH.64 URZ, [UR8], UR4 ;  /* 0x00000004083f75b2 */ /* 0x0010620008000100 */
[----:B------:R0:W2:Y:S01]  /*0260*/  SYNCS.EXCH.64 URZ, [UR8+0x90], UR6 ;  /* 0x00009006083f75b2 */ /* 0x0000a20008000100 */
[----:B------:R0:W3:Y:S01]  /*0270*/  SYNCS.EXCH.64 URZ, [UR8+0x8], UR4 ;  /* 0x00000804083f75b2 */ /* 0x0000e20008000100 */
[----:B------:R0:W4:Y:S01]  /*0280*/  SYNCS.EXCH.64 URZ, [UR8+0x98], UR6 ;  /* 0x00009806083f75b2 */ /* 0x0001220008000100 */
[----:B------:R0:W0:Y:S01]  /*0290*/  SYNCS.EXCH.64 URZ, [UR8+0x10], UR4 ;  /* 0x00001004083f75b2 */ /* 0x0000220008000100 */
        /* <DEDUP_REMOVED lines=31> */
[----:B-1234-:R-:W-:Y:S01]  /*0490*/  NOP ;  /* 0x0000000000007918 */ /* 0x01efe20000000000 */
.L_x_3:
[----:B0-----:R-:W-:Y:S05]  /*04a0*/  BSYNC B0 ;  /* 0x0000000000007941 */ /* 0x001fea0003800000 */
.L_x_2:
[----:B------:R-:W0:Y:S01]  /*04b0*/  SHFL.IDX PT, R0, R0, RZ, 0x1f ;  /* 0x00001fff00007589 */ /* 0x000e2200000e0000 */
[----:B------:R-:W-:Y:S01]  /*04c0*/  SHF.R.S32.HI R7, RZ, 0x1f, R18 ;  /* 0x0000001fff077819 */ /* 0x000fe20000011412 */
[----:B------:R-:W1:Y:S01]  /*04d0*/  S2UR UR8, SR_CTAID.X ;  /* 0x00000000000879c3 */ /* 0x000e620000002500 */
[----:B------:R-:W-:Y:S01]  /*04e0*/  ELECT P0, URZ, PT ;  /* 0x00000000003f782f */ /* 0x000fe20003800000 */
[----:B------:R-:W2:Y:S01]  /*04f0*/  S2R R4, SR_CTAID.Y ;  /* 0x0000000000047919 */ /* 0x000ea20000002600 */
[----:B------:R-:W-:Y:S01]  /*0500*/  LEA.HI R7, R7, R18, RZ, 0x7 ;  /* 0x0000001207077211 */ /* 0x000fe200078f38ff */
[----:B------:R-:W-:Y:S01]  /*0510*/  ULDC UR4, c[0x0][0x154] ;  /* 0x0000550000047ab9 */ /* 0x000fe20000000800 */
[----:B------:R-:W-:Y:S01]  /*0520*/  SHF.R.S32.HI R8, RZ, 0x1f, R3 ;  /* 0x0000001fff087819 */ /* 0x000fe20000011403 */
[----:B------:R-:W-:Y:S01]  /*0530*/  NOP ;  /* 0x0000000000007918 */ /* 0x000fe20000000000 */
[----:B------:R-:W-:Y:S01]  /*0540*/  LOP3.LUT R7, R7, 0xffffff80, RZ, 0xc0, !PT ;  /* 0xffffff8007077812 */ /* 0x000fe200078ec0ff */
[----:B------:R-:W3:Y:S01]  /*0550*/  LDC R12, c[0x0][0x140] ;  /* 0x00005000ff0c7b82 */ /* 0x000ee20000000800 */
[----:B------:R-:W-:Y:S01]  /*0560*/  LEA.HI R8, R8, R3, RZ, 0x2 ;  /* 0x0000000308087211 */ /* 0x000fe200078f10ff */
[----:B------:R-:W-:-:S02]  /*0570*/  NOP ;  /* 0x0000000000007918 */ /* 0x000fc40000000000 */
[----:B------:R-:W-:Y:S01]  /*0580*/  IMAD.IADD R6, R18, 0x1, -R7 ;  /* 0x0000000112067824 */ /* 0x000fe200078e0a07 */
[----:B------:R-:W-:-:S03]  /*0590*/  LOP3.LUT R8, R8, 0x3ffffffc, RZ, 0xc0, !PT ;  /* 0x3ffffffc08087812 */ /* 0x000fc600078ec0ff */
[----:B------:R-:W4:Y:S01]  /*05a0*/  LDC R10, c[0x0][0x144] ;  /* 0x00005100ff0a7b82 */ /* 0x000f220000000800 */
[----:B------:R-:W-:Y:S02]  /*05b0*/  SHF.R.S32.HI R7, RZ, 0x1f, R6 ;  /* 0x0000001fff077819 */ /* 0x000fe40000011406 */
[----:B------:R-:W-:Y:S02]  /*05c0*/  LOP3.LUT P2, RZ, R6, 0x7, RZ, 0xc0, !PT ;  /* 0x0000000706ff7812 */ /* 0x000fe4000784c0ff */
[----:B------:R-:W-:Y:S01]  /*05d0*/  LEA.HI R7, R7, R6, RZ, 0x3 ;  /* 0x0000000607077211 */ /* 0x000fe200078f18ff */
[----:B------:R-:W-:Y:S01]  /*05e0*/  VIADD R6, R5, 0xffffffff ;  /* 0xffffffff05067836 */ /* 0x000fe20000000000 */
[----:B0-----:R-:W-:Y:S02]  /*05f0*/  ISETP.NE.OR P0, PT, R0, RZ, !P0 ;  /* 0x000000ff0000720c */ /* 0x001fe40004705670 */
[--C-:B------:R-:W-:Y:S02]  /*0600*/  SHF.R.S32.HI R0, RZ, 0x3, R7.reuse ;  /* 0x00000003ff007819 */ /* 0x100fe40000011407 */
[----:B------:R-:W-:-:S02]  /*0610*/  SHF.R.S32.HI R7, RZ, 0x1f, R7 ;  /* 0x0000001fff077819 */ /* 0x000fc40000011407 */
[----:B------:R-:W-:Y:S02]  /*0620*/  ISETP.GE.U32.AND P5, PT, R6, 0x2, PT ;  /* 0x000000020600780c */ /* 0x000fe40003fa6070 */
[----:B------:R-:W-:Y:S02]  /*0630*/  LEA.HI R7, R7, R0, RZ, 0x2 ;  /* 0x0000000007077211 */ /* 0x000fe400078f10ff */
[----:B---3--:R-:W-:Y:S02]  /*0640*/  ISETP.EQ.U32.AND P3, PT, R12, 0x1, PT ;  /* 0x000000010c00780c */ /* 0x008fe40003f62070 */
[----:B--2---:R-:W-:Y:S01]  /*0650*/  I2FP.F32.U32 R9, R4 ;  /* 0x0000000400097245 */ /* 0x004fe20000201000 */
[----:B------:R-:W-:Y:S01]  /*0660*/  VOTEU.ALL UP0, P0 ;  /* 0x00000000003f7886 */ /* 0x000fe20000000000 */
[----:B------:R-:W-:Y:S01]  /*0670*/  LOP3.LUT R7, R7, 0xfffffffc, RZ, 0xc0, !PT ;  /* 0xfffffffc07077812 */ /* 0x000fe200078ec0ff */
[----:B------:R-:W-:Y:S02]  /*0680*/  VOTEU.ALL UP1, P0 ;  /* 0x00000000003f7886 */ /* 0x000fe40000020000 */
[----:B------:R-:W-:Y:S01]  /*0690*/  FMUL R11, R9, UR4 ;  /* 0x00000004090b7c20 */ /* 0x000fe20008400000 */
[----:B------:R-:W-:Y:S01]  /*06a0*/  IMAD.IADD R9, R3, 0x1, -R8 ;  /* 0x0000000103097824 */ /* 0x000fe200078e0a08 */
[----:B-1----:R-:W-:Y:S01]  /*06b0*/  I2FP.F32.U32 R8, UR8 ;  /* 0x0000000800087c45 */ /* 0x002fe20008201000 */
[----:B------:R-:W-:Y:S01]  /*06c0*/  IMAD.IADD R0, R0, 0x1, -R7 ;  /* 0x0000000100007824 */ /* 0x000fe200078e0a07 */
[----:B------:R-:W0:Y:S01]  /*06d0*/  @!UP0 S2UR UR7, SR_CgaCtaId ;  /* 0x00000000000789c3 */ /* 0x000e220000008800 */
[----:B------:R-:W-:Y:S01]  /*06e0*/  ULDC UR4, c[0x0][0x150] ;  /* 0x0000540000047ab9 */ /* 0x000fe20000000800 */
[----:B------:R-:W1:Y:S01]  /*06f0*/  F2I.U32.TRUNC.NTZ R11, R11 ;  /* 0x0000000b000b7305 */ /* 0x000e62000020f000 */
[----:B------:R-:W-:Y:S01]  /*0700*/  FMUL R8, R8, UR4 ;  /* 0x0000000408087c20 */ /* 0x000fe20008400000 */
[----:B------:R-:W-:Y:S01]  /*0710*/  SHF.R.S32.HI R3, RZ, 0x1f, R2 ;  /* 0x0000001fff037819 */ /* 0x000fe20000011402 */
[----:B------:R-:W-:Y:S01]  /*0720*/  IMAD R9, R9, 0x4, R0 ;  /* 0x0000000409097824 */ /* 0x000fe200078e0200 */
[----:B------:R-:W-:Y:S01]  /*0730*/  UMOV UR4, 0x20 ;  /* 0x0000002000047882 */ /* 0x000fe20000000000 */
[----:B------:R-:W-:Y:S01]  /*0740*/  @!UP0 UMOV UR6, 0x400 ;  /* 0x0000040000068882 */ /* 0x000fe20000000000 */
[----:B------:R-:W2:Y:S01]  /*0750*/  LDC R7, c[0x0][0x148] ;  /* 0x00005200ff077b82 */ /* 0x000ea20000000800 */
[----:B------:R-:W-:Y:S01]  /*0760*/  LEA.HI R3, R3, R2, RZ, 0x2 ;  /* 0x0000000203037211 */ /* 0x000fe200078f10ff */
[----:B------:R-:W3:Y:S01]  /*0770*/  F2I.U32.TRUNC.NTZ R8, R8 ;  /* 0x0000000800087305 */ /* 0x000ee2000020f000 */
[----:B------:R-:W-:Y:S01]  /*0780*/  IMAD.SHL.U32 R22, R9, 0x4, RZ ;  /* 0x0000000409167824 */ /* 0x000fe200078e00ff */
[----:B------:R-:W-:-:S04]  /*0790*/  @!UP0 UIADD3 UR4, -UR4, 0x100000, URZ ;  /* 0x0010000004048890 */ /* 0x000fc8000fffe13f */
[----:B------:R-:W-:Y:S02]  /*07a0*/  @!UP0 USHF.L.U32 UR5, UR4, 0xb, URZ ;  /* 0x0000000b04058899 */ /* 0x000fe4000800063f */
[----:B------:R-:W-:Y:S01]  /*07b0*/  @!UP0 USHF.L.U32 UR4, UR4, 0x1, URZ ;  /* 0x0000000104048899 */ /* 0x000fe2000800063f */
[----:B------:R-:W-:Y:S02]  /*07c0*/  LOP3.LUT R3, R3, 0xfffffffc, RZ, 0xc0, !PT ;  /* 0xfffffffc03037812 */ /* 0x000fe400078ec0ff */
[----:B------:R-:W-:Y:S01]  /*07d0*/  LOP3.LUT R22, R9, 0xc, R22, 0x78, !PT ;  /* 0x0000000c09167812 */ /* 0x000fe200078e7816 */
[----:B-1----:R-:W-:Y:S02]  /*07e0*/  IMAD.MOV R21, RZ, RZ, -R11 ;  /* 0x000000ffff157224 */ /* 0x002fe400078e0a0b */
[----:B------:R-:W-:Y:S01]  /*07f0*/  IMAD.IADD R0, R2, 0x1, -R3 ;  /* 0x0000000102007824 */ /* 0x000fe200078e0a03 */
[----:B0-----:R-:W-:Y:S01]  /*0800*/  @!UP0 ULEA UR6, UR7, UR6, 0x18 ;  /* 0x0000000607068291 */ /* 0x001fe2000f8ec03f */
[----:B---3--:R-:W-:-:S03]  /*0810*/  IMAD.MOV R3, RZ, RZ, -R8 ;  /* 0x000000ffff037224 */ /* 0x008fc600078e0a08 */
[----:B------:R-:W-:Y:S01]  /*0820*/  ISETP.NE.AND P1, PT, R0, 0x3, PT ;  /* 0x000000030000780c */ /* 0x000fe20003f25270 */
[----:B------:R-:W-:Y:S01]  /*0830*/  VOTEU.ALL UP0, P0 ;  /* 0x00000000003f7886 */ /* 0x000fe20000000000 */
[----:B------:R-:W-:Y:S01]  /*0840*/  ISETP.LT.U32.AND P0, PT, R22, 0x2, !P2 ;  /* 0x000000021600780c */ /* 0x000fe20005701070 */
[----:B----4-:R-:W-:Y:S01]  /*0850*/  IMAD R3, R10, R3, UR8 ;  /* 0x000000080a037e24 */ /* 0x010fe2000f8e0203 */
[----:B------:R-:W-:Y:S01]  /*0860*/  ISETP.EQ.OR P1, PT, R0, RZ, !P1 ;  /* 0x000000ff0000720c */ /* 0x000fe20004f22670 */
[----:B--2---:R-:W-:Y:S01]  /*0870*/  IMAD R9, R7, R21, R4 ;  /* 0x0000001507097224 */ /* 0x004fe200078e0204 */
[C---:B------:R-:W-:Y:S02]  /*0880*/  ISETP.NE.AND P2, PT, R5.reuse, RZ, PT ;  /* 0x000000ff0500720c */ /* 0x040fe40003f45270 */
[----:B------:R-:W-:Y:S01]  /*0890*/  ISETP.EQ.AND P1, PT, R5, RZ, P1 ;  /* 0x000000ff0500720c */ /* 0x000fe20000f22270 */
[----:B------:R-:W0:Y:S02]  /*08a0*/  FENCE.VIEW.ASYNC.S ;  /* 0x00000000000073c6 */ /* 0x000e240000000000 */
[----:B0-----:R0:W1:Y:S01]  /*08b0*/  @!UP0 SYNCS.EXCH.64 URZ, [UR6+0x130], UR4 ;  /* 0x00013004063f85b2 */ /* 0x0010620008000100 */
[----:B------:R-:W-:-:S02]  /*08c0*/  ISETP.NE.AND P4, PT, R9, R22, PT ;  /* 0x000000160900720c */ /* 0x000fc40003f85270 */
[----:B------:R-:W-:Y:S02]  /*08d0*/  SEL R19, RZ, 0x1, !P1 ;  /* 0x00000001ff137807 */ /* 0x000fe40004800000 */
[----:B------:R-:W-:Y:S02]  /*08e0*/  ISETP.EQ.OR P4, PT, R3, RZ, !P4 ;  /* 0x000000ff0300720c */ /* 0x000fe40006782670 */
[----:B------:R-:W-:Y:S02]  /*08f0*/  SEL R19, R19, 0x2, P5 ;  /* 0x0000000213137807 */ /* 0x000fe40002800000 */
[----:B------:R-:W-:-:S04]  /*0900*/  PLOP3.LUT P0, PT, P0, P4, PT, 0x80, 0x0 ;  /* 0x000000000000781c */ /* 0x000fc80000709070 */
[----:B------:R-:W-:Y:S01]  /*0910*/  P2R R58, PR, RZ, 0x1 ;  /* 0x00000001ff3a7803 */ /* 0x000fe20000000000 */
[----:B------:R0:W2:Y:S01]  /*0920*/  @!UP1 SYNCS.EXCH.64 URZ, [UR6+0x138], UR4 ;  /* 0x00013804063f95b2 */ /* 0x0000a20008000100 */
[----:B------:R-:W-:Y:S01]  /*0930*/  NOP ;  /* 0x0000000000007918 */ /* 0x000fe20000000000 */
[----:B------:R-:W-:Y:S06]  /*0940*/  @!P3 BRA `(.L_x_4) ;  /* 0x000000000008b947 */ /* 0x000fec0003800000 */
[----:B-12---:R-:W-:Y:S01]  /*0950*/  UCGABAR_ARV ;  /* 0x00000000000079c7 */ /* 0x006fe20008000000 */
[----:B------:R-:W-:Y:S05]  /*0960*/  BRA `(.L_x_5) ;  /* 0x0000000000047947 */ /* 0x000fea0003800000 */
.L_x_4:
[----:B-12---:R-:W-:Y:S01]  /*0970*/  NOP ;  /* 0x0000000000007918 */ /* 0x006fe20000000000 */
.L_x_5:
[----:B------:R-:W1:Y:S01]  /*0980*/  LDC R2, c[0x0][0x65c] ;  /* 0x00019700ff027b82 */ /* 0x000e620000000800 */
[----:B------:R-:W-:Y:S02]  /*0990*/  IMAD.U32 R8, RZ, RZ, UR8 ;  /* 0x00000008ff087e24 */ /* 0x000fe4000f8e00ff */
[----:B------:R-:W-:Y:S01]  /*09a0*/  IMAD.MOV.U32 R9, RZ, RZ, RZ ;  /* 0x000000ffff097224 */ /* 0x000fe200078e00ff */
[----:B-1----:R-:W-:-:S04]  /*09b0*/  ISETP.NE.AND P1, PT, R2, 0x1, PT ;  /* 0x000000010200780c */ /* 0x002fc80003f25270 */
[----:B------:R-:W-:-:S09]  /*09c0*/  P2R R5, PR, RZ, 0x2 ;  /* 0x00000002ff057803 */ /* 0x000fd20000000000 */
[----:B------:R-:W1:Y:S01]  /*09d0*/  @P1 LDC R17, c[0x0][0x10] ;  /* 0x00000400ff111b82 */ /* 0x000e620000000800 */
[----:B------:R-:W-:Y:S02]  /*09e0*/  @P1 IMAD.MOV.U32 R5, RZ, RZ, RZ ;  /* 0x000000ffff051224 */ /* 0x000fe400078e00ff */
[----:B------:R-:W-:-:S05]  /*09f0*/  @P1 IMAD.MOV.U32 R13, RZ, RZ, RZ ;  /* 0x000000ffff0d1224 */ /* 0x000fca00078e00ff */
[----:B------:R-:W2:Y:S01]  /*0a00*/  @!P1 LDC R11, c[0x0][0xc] ;  /* 0x00000300ff0b9b82 */ /* 0x000ea20000000800 */
[----:B-1----:R-:W-:-:S04]  /*0a10*/  @P1 IMAD.WIDE.U32 R16, R17, UR8, R4 ;  /* 0x0000000811101c25 */ /* 0x002fc8000f8e0004 */
[----:B------:R-:W-:Y:S02]  /*0a20*/  @P1 IMAD.IADD R17, R17, 0x1, R13 ;  /* 0x0000000111111824 */ /* 0x000fe400078e020d */
[----:B--2---:R-:W-:-:S04]  /*0a30*/  @!P1 IMAD.WIDE.U32 R8, R4, R11, R8 ;  /* 0x0000000b04089225 */ /* 0x004fc800078e0008 */
[----:B------:R-:W-:Y:S02]  /*0a40*/  @!P1 IMAD.MOV.U32 R16, RZ, RZ, R8 ;  /* 0x000000ffff109224 */ /* 0x000fe400078e0008 */
[----:B------:R-:W-:Y:S01]  /*0a50*/  @!P1 IMAD.MOV.U32 R17, RZ, RZ, R9 ;  /* 0x000000ffff119224 */ /* 0x000fe200078e0009 */
[----:B------:R-:W-:Y:S06]  /*0a60*/  @!P3 BRA `(.L_x_6) ;  /* 0x00000000000cb947 */ /* 0x000fec0003800000 */
[----:B------:R-:W-:Y:S01]  /*0a70*/  UCGABAR_WAIT ;  /* 0x0000000000007dc7 */ /* 0x000fe20008000000 */
[----:B------:R-:W-:Y:S01]  /*0a80*/  CCTL.IVALL ;  /* 0x00000000ff00798f */ /* 0x000fe20002000000 */
[----:B------:R-:W-:Y:S05]  /*0a90*/  BRA `(.L_x_7) ;  /* 0x0000000000047947 */ /* 0x000fea0003800000 */
.L_x_6:
[----:B------:R-:W-:Y:S06]  /*0aa0*/  BAR.SYNC.DEFER_BLOCKING 0x0 ;  /* 0x0000000000007b1d */ /* 0x000fec0000010000 */
.L_x_7:
[----:B------:R-:W-:Y:S05]  /*0ab0*/  @!P2 BRA `(.L_x_8) ;  /* 0x0000003c0084a947 */ /* 0x000fea0003800000 */
[----:B------:R-:W-:-:S13]  /*0ac0*/  ISETP.GT.U32.AND P0, PT, R6, 0x1, PT ;  /* 0x000000010600780c */ /* 0x000fda0003f04070 */
[----:B0-----:R-:W-:Y:S05]  /*0ad0*/  @P0 EXIT ;  /* 0x000000000000094d */ /* 0x001fea0003800000 */
[----:B------:R-:W-:Y:S01]  /*0ae0*/  ULDC.64 UR4, c[0x0][0x650] ;  /* 0x0001940000047ab9 */ /* 0x000fe20000000a00 */
[----:B------:R-:W-:Y:S01]  /*0af0*/  PRMT R0, RZ, 0x7610, R0 ;  /* 0x00007610ff007816 */ /* 0x000fe20000000000 */
[----:B------:R-:W-:Y:S01]  /*0b00*/  IMAD.MOV.U32 R60, RZ, RZ, -0x1 ;  /* 0xffffffffff3c7424 */ /* 0x000fe200078e00ff */
[----:B------:R-:W-:Y:S01]  /*0b10*/  ISETP.GE.U32.AND P0, PT, R16, UR4, PT ;  /* 0x0000000410007c0c */ /* 0x000fe2000bf06070 */
[----:B------:R-:W-:Y:S02]  /*0b20*/  IMAD.MOV.U32 R61, RZ, RZ, -0x1 ;  /* 0xffffffffff3d7424 */ /* 0x000fe400078e00ff */
[----:B------:R-:W-:Y:S01]  /*0b30*/  IMAD.MOV.U32 R57, RZ, RZ, -0x1 ;  /* 0xffffffffff397424 */ /* 0x000fe200078e00ff */
[----:B------:R-:W-:-:S13]  /*0b40*/  ISETP.GE.U32.AND.EX P0, PT, R17, UR5, PT, P0 ;  /* 0x0000000511007c0c */ /* 0x000fda000bf06100 */
[----:B------:R-:W-:Y:S05]  /*0b50*/  @P0 BRA `(.L_x_9) ;  /* 0x0000000400280947 */ /* 0x000fea0003800000 */
[----:B------:R-:W0:Y:S01]  /*0b60*/  LDC.64 R24, c[0x0][0x628] ;  /* 0x00018a00ff187b82 */ /* 0x000e220000000a00 */
[----:B------:R-:W-:Y:S02]  /*0b70*/  IMAD.MOV.U32 R8, RZ, RZ, R16 ;  /* 0x000000ffff087224 */ /* 0x000fe400078e0010 */
[----:B------:R-:W-:-:S05]  /*0b80*/  IMAD.MOV.U32 R9, RZ, RZ, R17 ;  /* 0x000000ffff097224 */ /* 0x000fca00078e0011 */
[----:B------:R-:W1:Y:S08]  /*0b90*/  LDC R0, c[0x0][0x630] ;  /* 0x00018c00ff007b82 */ /* 0x000e700000000800 */
[----:B------:R-:W2:Y:S01]  /*0ba0*/  LDC.64 R26, c[0x0][0x620] ;  /* 0x00018800ff1a7b82 */ /* 0x000ea20000000a00 */
[----:B0-----:R-:W-:-:S04]  /*0bb0*/  ISETP.NE.U32.AND P0, PT, R24, RZ, PT ;  /* 0x000000ff1800720c */ /* 0x001fc80003f05070 */
[----:B------:R-:W-:-:S13]  /*0bc0*/  ISETP.NE.AND.EX P0, PT, R25, RZ, PT, P0 ;  /* 0x000000ff1900720c */ /* 0x000fda0003f05300 */
[----:B-12---:R-:W-:Y:S05]  /*0bd0*/  @!P0 BRA `(.L_x_10) ;  /* 0x0000000000288947 */ /* 0x006fea0003800000 */
[----:B------:R-:W0:Y:S02]  /*0be0*/  LDC R13, c[0x0][0x634] ;  /* 0x00018d00ff0d7b82 */ /* 0x000e240000000800 */
[----:B0-----:R-:W-:-:S05]  /*0bf0*/  IADD3 R13, P0, R16, R13, RZ ;  /* 0x0000000d100d7210 */ /* 0x001fca0007f1e0ff */
[----:B------:R-:W-:-:S04]  /*0c00*/  IMAD.X R15, RZ, RZ, R17, P0 ;  /* 0x000000ffff0f7224 */ /* 0x000fc800000e0611 */
[----:B------:R-:W-:-:S04]  /*0c10*/  IMAD.WIDE.U32 R8, R15, R24, RZ ;  /* 0x000000180f087225 */ /* 0x000fc800078e00ff */
[----:B------:R-:W-:-:S04]  /*0c20*/  IMAD.WIDE.U32 R10, P0, R13, R25, R8 ;  /* 0x000000190d0a7225 */ /* 0x000fc80007800008 */
[----:B------:R-:W-:-:S04]  /*0c30*/  IMAD.WIDE.U32 R8, R13, R24, RZ ;  /* 0x000000180d087225 */ /* 0x000fc800078e00ff */
[----:B------:R-:W-:Y:S01]  /*0c40*/  IMAD.X R13, RZ, RZ, RZ, P0 ;  /* 0x000000ffff0d7224 */ /* 0x000fe200000e06ff */
[----:B------:R-:W-:Y:S01]  /*0c50*/  IADD3 RZ, P0, R9, R10, RZ ;  /* 0x0000000a09ff7210 */ /* 0x000fe20007f1e0ff */
[----:B------:R-:W-:-:S04]  /*0c60*/  IMAD.MOV.U32 R12, RZ, RZ, R11 ;  /* 0x000000ffff0c7224 */ /* 0x000fc800078e000b */
[----:B------:R-:W-:-:S08]  /*0c70*/  IMAD.WIDE.U32.X R8, R15, R25, R12, P0 ;  /* 0x000000190f087225 */ /* 0x000fd000000e040c */
.L_x_10:
[----:B------:R-:W0:Y:S01]  /*0c80*/  LDC.64 R24, c[0x0][0x640] ;  /* 0x00019000ff187b82 */ /* 0x000e220000000a00 */
[-CC-:B------:R-:W-:Y:S01]  /*0c90*/  SHF.R.U64 R57, R8, R0.reuse, R9.reuse ;  /* 0x0000000008397219 */ /* 0x180fe20000001209 */
[----:B------:R-:W-:Y:S01]  /*0ca0*/  IMAD R28, R7, R21, R4 ;  /* 0x00000015071c7224 */ /* 0x000fe200078e0204 */
[----:B------:R-:W-:Y:S01]  /*0cb0*/  SHF.R.U32.HI R0, RZ, R0, R9 ;  /* 0x00000000ff007219 */ /* 0x000fe20000011609 */
[----:B------:R-:W-:Y:S01]  /*0cc0*/  IMAD.MOV.U32 R21, RZ, RZ, 0x1 ;  /* 0x00000001ff157424 */ /* 0x000fe200078e00ff */
[----:B------:R-:W-:-:S03]  /*0cd0*/  IADD3 R5, P0, RZ, -R57, RZ ;  /* 0x80000039ff057210 */ /* 0x000fc60007f1e0ff */
[----:B------:R-:W1:Y:S02]  /*0ce0*/  LDC R6, c[0x0][0x618] ;  /* 0x00018600ff067b82 */ /* 0x000e640000000800 */
[----:B------:R-:W-:-:S04]  /*0cf0*/  IMAD.X R9, RZ, RZ, ~R0, P0 ;  /* 0x000000ffff097224 */ /* 0x000fc800000e0e00 */
[-C--:B------:R-:W-:Y:S02]  /*0d00*/  IMAD R0, R9, R26.reuse, RZ ;  /* 0x0000001a09007224 */ /* 0x080fe400078e02ff */
[----:B------:R-:W2:Y:S01]  /*0d10*/  LDC R11, c[0x0][0x608] ;  /* 0x00018200ff0b7b82 */ /* 0x000ea20000000800 */
[----:B------:R-:W-:-:S04]  /*0d20*/  IMAD.WIDE.U32 R8, R5, R26, R16 ;  /* 0x0000001a05087225 */ /* 0x000fc800078e0010 */
[----:B------:R-:W-:-:S03]  /*0d30*/  IMAD R5, R5, R27, R0 ;  /* 0x0000001b05057224 */ /* 0x000fc600078e0200 */
[----:B------:R-:W3:Y:S01]  /*0d40*/  LDC R12, c[0x0][0x658] ;  /* 0x00019600ff0c7b82 */ /* 0x000ee20000000800 */
[----:B0-----:R-:W-:Y:S01]  /*0d50*/  ISETP.NE.U32.AND P0, PT, R24, RZ, PT ;  /* 0x000000ff1800720c */ /* 0x001fe20003f05070 */
[----:B------:R-:W-:Y:S02]  /*0d60*/  IMAD.IADD R5, R9, 0x1, R5 ;  /* 0x0000000109057824 */ /* 0x000fe400078e0205 */
[----:B------:R-:W-:Y:S01]  /*0d70*/  IMAD.MOV.U32 R9, RZ, RZ, -0x1 ;  /* 0xffffffffff097424 */ /* 0x000fe200078e00ff */
[----:B------:R-:W-:-:S03]  /*0d80*/  ISETP.NE.AND.EX P0, PT, R25, RZ, PT, P0 ;  /* 0x000000ff1900720c */ /* 0x000fc60003f05300 */
[----:B------:R-:W0:Y:S01]  /*0d90*/  LDC R15, c[0x0][0x600] ;  /* 0x00018000ff0f7b82 */ /* 0x000e220000000800 */
[-CC-:B-1----:R-:W-:Y:S02]  /*0da0*/  SHF.R.U64 R13, R8, R6.reuse, R5.reuse ;  /* 0x00000006080d7219 */ /* 0x182fe40000001205 */
[----:B------:R-:W-:-:S05]  /*0db0*/  SHF.R.U32.HI R0, RZ, R6, R5 ;  /* 0x00000006ff007219 */ /* 0x000fca0000011605 */
[----:B------:R-:W1:Y:S01]  /*0dc0*/  LDC R14, c[0x0][0x648] ;  /* 0x00019200ff0e7b82 */ /* 0x000e620000000800 */
[-CC-:B--2---:R-:W-:Y:S02]  /*0dd0*/  SHF.R.U64 R27, R13, R11.reuse, R0.reuse ;  /* 0x0000000b0d1b7219 */ /* 0x184fe40000001200 */
[----:B------:R-:W-:-:S05]  /*0de0*/  SHF.R.U32.HI R5, RZ, R11, R0 ;  /* 0x0000000bff057219 */ /* 0x000fca0000011600 */
[----:B------:R-:W2:Y:S01]  /*0df0*/  LDC R20, c[0x0][0x638] ;  /* 0x00018e00ff147b82 */ /* 0x000ea20000000800 */
[-CC-:B---3--:R-:W-:Y:S02]  /*0e00*/  SHF.R.U64 R26, R27, R12.reuse, R5.reuse ;  /* 0x0000000c1b1a7219 */ /* 0x188fe40000001205 */
[-C--:B------:R-:W-:Y:S02]  /*0e10*/  SHF.L.U32 R0, R9, R12.reuse, RZ ;  /* 0x0000000c09007219 */ /* 0x080fe400000006ff */
[----:B------:R-:W-:Y:S01]  /*0e20*/  SHF.R.U32.HI R5, RZ, R12, R5 ;  /* 0x0000000cff057219 */ /* 0x000fe20000011605 */
[----:B------:R-:W-:Y:S01]  /*0e30*/  IMAD.MOV.U32 R4, RZ, RZ, R26 ;  /* 0x000000ffff047224 */ /* 0x000fe200078e001a */
[----:B------:R-:W-:Y:S01]  /*0e40*/  LOP3.LUT R10, RZ, R0, RZ, 0x33, !PT ;  /* 0x00000000ff0a7212 */ /* 0x000fe200078e33ff */
[----:B------:R-:W3:Y:S01]  /*0e50*/  LDC R23, c[0x0][0x610] ;  /* 0x00018400ff177b82 */ /* 0x000ee20000000800 */
[----:B------:R-:W-:Y:S05]  /*0e60*/  @!P0 BRA `(.L_x_11) ;  /* 0x0000000000288947 */ /* 0x000fea0003800000 */
[----:B------:R-:W4:Y:S02]  /*0e70*/  LDC R9, c[0x0][0x64c] ;  /* 0x00019300ff097b82 */ /* 0x000f240000000800 */
[----:B----4-:R-:W-:-:S05]  /*0e80*/  IADD3 R9, P0, R26, R9, RZ ;  /* 0x000000091a097210 */ /* 0x010fca0007f1e0ff */
        /* <DEDUP_REMOVED lines=8> */
.L_x_11:
[----:B-1----:R-:W-:Y:S01]  /*0f10*/  SHF.R.U64 R4, R4, R14, R5 ;  /* 0x0000000e04047219 */ /* 0x002fe20000001205 */
[----:B0-----:R-:W-:Y:S01]  /*0f20*/  VIADD R6, R15, 0xffffffff ;  /* 0xffffffff0f067836 */ /* 0x001fe20000000000 */
[----:B------:R-:W-:Y:S02]  /*0f30*/  SHF.L.U32 R0, R21, R12, RZ ;  /* 0x0000000c15007219 */ /* 0x000fe400000006ff */
[----:B------:R-:W-:Y:S01]  /*0f40*/  LOP3.LUT R5, R27, R10, RZ, 0xc0, !PT ;  /* 0x0000000a1b057212 */ /* 0x000fe200078ec0ff */
[----:B------:R-:W-:Y:S01]  /*0f50*/  IMAD.MOV R7, RZ, RZ, -R4 ;  /* 0x000000ffff077224 */ /* 0x000fe200078e0a04 */
[----:B------:R-:W-:Y:S02]  /*0f60*/  SEL R3, R3, R28, !P1 ;  /* 0x0000001c03037207 */ /* 0x000fe40004800000 */
[----:B------:R-:W-:Y:S01]  /*0f70*/  LOP3.LUT R6, R13, R6, RZ, 0xc0, !PT ;  /* 0x000000060d067212 */ /* 0x000fe200078ec0ff */
[----:B------:R-:W-:Y:S02]  /*0f80*/  IMAD R4, R0, R4, R5 ;  /* 0x0000000400047224 */ /* 0x000fe400078e0205 */
[----:B--2---:R-:W-:-:S02]  /*0f90*/  IMAD R0, R7, R20, R26 ;  /* 0x0000001407007224 */ /* 0x004fc400078e021a */
[----:B---3--:R-:W-:Y:S02]  /*0fa0*/  IMAD R3, R4, R23, R3 ;  /* 0x0000001704037224 */ /* 0x008fe400078e0203 */
[----:B------:R-:W-:Y:S02]  /*0fb0*/  IMAD R60, R0, R15, R6 ;  /* 0x0000000f003c7224 */ /* 0x000fe400078e0206 */
[----:B------:R-:W-:-:S03]  /*0fc0*/  IMAD.MOV.U32 R4, RZ, RZ, 0x1 ;  /* 0x00000001ff047424 */ /* 0x000fc600078e00ff */
[----:B------:R-:W-:Y:S02]  /*0fd0*/  SEL R61, R60, R3, !P1 ;  /* 0x000000033c3d7207 */ /* 0x000fe40004800000 */
[----:B------:R-:W-:Y:S02]  /*0fe0*/  PRMT R0, R4, 0x7610, R0 ;  /* 0x0000761004007816 */ /* 0x000fe40000000000 */
[----:B------:R-:W-:-:S07]  /*0ff0*/  SEL R60, R3, R60, !P1 ;  /* 0x0000003c033c7207 */ /* 0x000fce0004800000 */
.L_x_9:
[----:B------:R-:W-:-:S08]  /*1000*/  NOP ;  /* 0x0000000000007918 */ /* 0x000fd00000000000 */
[----:B------:R-:W0:Y:S02]  /*1010*/  USETMAXREG.TRY_ALLOC.CTAPOOL UP0, 0xe8 ;  /* 0x000000e8000079c8 */ /* 0x000e240008000600 */
[----:B0-----:R-:W-:-:S13]  /*1020*/  PLOP3.LUT P0, PT, PT, PT, UP0, 0x80, 0x0 ;  /* 0x000000000000781c */ /* 0x001fda0003f0f008 */
[----:B------:R-:W-:Y:S05]  /*1030*/  @!P0 BRA `(.L_x_9) ;  /* 0xfffffffc00f08947 */ /* 0x000fea000383ffff */
[----:B------:R-:W-:Y:S01]  /*1040*/  ULDC.64 UR4, c[0x0][0x598] ;  /* 0x0001660000047ab9 */ /* 0x000fe20000000a00 */
[----:B------:R-:W-:Y:S01]  /*1050*/  ULDC.64 UR36, c[0x0][0x208] ;  /* 0x0000820000247ab9 */ /* 0x000fe20000000a00 */
[----:B------:R-:W-:-:S04]  /*1060*/  ISETP.NE.U32.AND P0, PT, RZ, UR4, PT ;  /* 0x00000004ff007c0c */ /* 0x000fc8000bf05070 */
[----:B------:R-:W-:-:S13]  /*1070*/  ISETP.NE.AND.EX P0, PT, RZ, UR5, PT, P0 ;  /* 0x00000005ff007c0c */ /* 0x000fda000bf05300 */
[----:B------:R-:W-:Y:S05]  /*1080*/  @!P0 BRA `(.L_x_12) ;  /* 0x00000000001c8947 */ /* 0x000fea0003800000 */
[----:B------:R-:W0:Y:S02]  /*1090*/  LDC.64 R4, c[0x0][0x598] ;  /* 0x00016600ff047b82 */ /* 0x000e240000000a00 */
[----:B0-----:R-:W2:Y:S02]  /*10a0*/  LDG.E.64 R4, desc[UR36][R4.64] ;  /* 0x0000002404047981 */ /* 0x001ea4000c1e1b00 */
[----:B--2---:R-:W-:-:S04]  /*10b0*/  ISETP.NE.U32.AND P0, PT, R4, RZ, PT ;  /* 0x000000ff0400720c */ /* 0x004fc80003f05070 */
[----:B------:R-:W-:-:S13]  /*10c0*/  ISETP.NE.AND.EX P0, PT, R5, RZ, PT, P0 ;  /* 0x000000ff0500720c */ /* 0x000fda0003f05300 */
[----:B------:R-:W-:Y:S05]  /*10d0*/  @!P0 BRA `(.L_x_12) ;  /* 0x0000000000088947 */ /* 0x000fea0003800000 */
[----:B------:R0:W5:Y:S01]  /*10e0*/  LD.E R23, desc[UR36][R4.64] ;  /* 0x0000002404177980 */ /* 0x000162000c101900 */
[----:B------:R-:W-:Y:S05]  /*10f0*/  BRA `(.L_x_13) ;  /* 0x0000000000247947 */ /* 0x000fea0003800000 */
.L_x_12:
[----:B------:R-:W-:Y:S02]  /*1100*/  ULDC.64 UR4, c[0x0][0x588] ;  /* 0x0001620000047ab9 */ /* 0x000fe40000000a00 */
[----:B------:R-:W-:-:S04]  /*1110*/  ISETP.NE.U32.AND P0, PT, RZ, UR4, PT ;  /* 0x00000004ff007c0c */ /* 0x000fc8000bf05070 */
[----:B------:R-:W-:-:S13]  /*1120*/  ISETP.NE.AND.EX P0, PT, RZ, UR5, PT, P0 ;  /* 0x00000005ff007c0c */ /* 0x000fda000bf05300 */
[----:B------:R-:W-:Y:S05]  /*1130*/  @!P0 BRA `(.L_x_14) ;  /* 0x00000000000c8947 */ /* 0x000fea0003800000 */
[----:B------:R-:W0:Y:S02]  /*1140*/  LDC.64 R4, c[0x0][0x588] ;  /* 0x00016200ff047b82 */ /* 0x000e240000000a00 */
[----:B0-----:R1:W5:Y:S01]  /*1150*/  LDG.E R23, desc[UR36][R4.64] ;  /* 0x0000002404177981 */ /* 0x001362000c1e1900 */
[----:B------:R-:W-:Y:S05]  /*1160*/  BRA `(.L_x_13) ;  /* 0x0000000000087947 */ /* 0x000fea0003800000 */
.L_x_14:
[----:B------:R-:W-:Y:S02]  /*1170*/  ULDC UR4, c[0x0][0x580] ;  /* 0x0001600000047ab9 */ /* 0x000fe40000000800 */
[----:B------:R-:W-:-:S07]  /*1180*/  IMAD.U32 R23, RZ, RZ, UR4 ;  /* 0x00000004ff177e24 */ /* 0x000fce000f8e00ff */
.L_x_13:
[----:B------:R-:W-:Y:S02]  /*1190*/  ULDC.64 UR4, c[0x0][0x5a0] ;  /* 0x0001680000047ab9 */ /* 0x000fe40000000a00 */
[----:B------:R-:W-:-:S04]  /*11a0*/  ISETP.NE.U32.AND P0, PT, RZ, UR4, PT ;  /* 0x00000004ff007c0c */ /* 0x000fc8000bf05070 */
[----:B------:R-:W-:-:S13]  /*11b0*/  ISETP.NE.AND.EX P0, PT, RZ, UR5, PT, P0 ;  /* 0x00000005ff007c0c */ /* 0x000fda000bf05300 */
[----:B------:R-:W-:Y:S05]  /*11c0*/  @!P0 BRA `(.L_x_15) ;  /* 0x00000000001c8947 */ /* 0x000fea0003800000 */
[----:B01----:R-:W0:Y:S02]  /*11d0*/  LDC.64 R4, c[0x0][0x5a0] ;  /* 0x00016800ff047b82 */ /* 0x003e240000000a00 */
[----:B0-----:R-:W2:Y:S02]  /*11e0*/  LDG.E.64 R4, desc[UR36][R4.64] ;  /* 0x0000002404047981 */ /* 0x001ea4000c1e1b00 */
[----:B--2---:R-:W-:-:S04]  /*11f0*/  ISETP.NE.U32.AND P0, PT, R4, RZ, PT ;  /* 0x000000ff0400720c */ /* 0x004fc80003f05070 */
[----:B------:R-:W-:-:S13]  /*1200*/  ISETP.NE.AND.EX P0, PT, R5, RZ, PT, P0 ;  /* 0x000000ff0500720c */ /* 0x000fda0003f05300 */
[----:B------:R-:W-:Y:S05]  /*1210*/  @!P0 BRA `(.L_x_15) ;  /* 0x0000000000088947 */ /* 0x000fea0003800000 */
[----:B------:R0:W5:Y:S01]  /*1220*/  LD.E R56, desc[UR36][R4.64] ;  /* 0x0000002404387980 */ /* 0x000162000c101900 */
[----:B------:R-:W-:Y:S05]  /*1230*/  BRA `(.L_x_16) ;  /* 0x0000000000247947 */ /* 0x000fea0003800000 */
.L_x_15:
[----:B------:R-:W-:Y:S02]  /*1240*/  ULDC.64 UR4, c[0x0][0x590] ;  /* 0x0001640000047ab9 */ /* 0x000fe40000000a00 */
[----:B------:R-:W-:-:S04]  /*1250*/  ISETP.NE.U32.AND P0, PT, RZ, UR4, PT ;  /* 0x00000004ff007c0c */ /* 0x000fc8000bf05070 */
[----:B------:R-:W-:-:S13]  /*1260*/  ISETP.NE.AND.EX P0, PT, RZ, UR5, PT, P0 ;  /* 0x00000005ff007c0c */ /* 0x000fda000bf05300 */
[----:B------:R-:W-:Y:S05]  /*1270*/  @!P0 BRA `(.L_x_17) ;  /* 0x00000000000c8947 */ /* 0x000fea0003800000 */
[----:B01----:R-:W0:Y:S02]  /*1280*/  LDC.64 R4, c[0x0][0x590] ;  /* 0x00016400ff047b82 */ /* 0x003e240000000a00 */
[----:B0-----:R1:W5:Y:S01]  /*1290*/  LDG.E R56, desc[UR36][R4.64] ;  /* 0x0000002404387981 */ /* 0x001362000c1e1900 */
[----:B------:R-:W-:Y:S05]  /*12a0*/  BRA `(.L_x_16) ;  /* 0x0000000000087947 */ /* 0x000fea0003800000 */
.L_x_17:
[----:B------:R-:W-:Y:S02]  /*12b0*/  ULDC UR4, c[0x0][0x584] ;  /* 0x0001610000047ab9 */ /* 0x000fe40000000800 */
[----:B------:R-:W-:-:S07]  /*12c0*/  IMAD.U32 R56, RZ, RZ, UR4 ;  /* 0x00000004ff387e24 */ /* 0x000fce000f8e00ff */
.L_x_16:
[----:B------:R-:W-:-:S13]  /*12d0*/  LOP3.LUT P0, RZ, R0, 0xff, RZ, 0xc0, !PT ;  /* 0x000000ff00ff7812 */ /* 0x000fda000780c0ff */
[----:B------:R-:W-:Y:S05]  /*12e0*/  @!P0 EXIT ;  /* 0x000000000000894d */ /* 0x000fea0003800000 */
[----:B------:R-:W-:Y:S01]  /*12f0*/  ULDC UR4, c[0x0][0x28c] ;  /* 0x0000a30000047ab9 */ /* 0x000fe20000000800 */
[----:B------:R-:W-:Y:S01]  /*1300*/  LOP3.LUT R59, R19, 0x1, RZ, 0xfc, !PT ;  /* 0x00000001133b7812 */ /* 0x000fe200078efcff */
[----:B------:R-:W-:Y:S01]  /*1310*/  UIADD3 UR4, UR4, 0x1f, URZ ;  /* 0x0000001f04047890 */ /* 0x000fe2000fffe03f */
[----:B------:R-:W-:Y:S01]  /*1320*/  UMOV UR38, URZ ;  /* 0x0000003f00267c82 */ /* 0x000fe20008000000 */
[----:B------:R-:W-:Y:S02]  /*1330*/  UMOV UR39, URZ ;  /* 0x0000003f00277c82 */ /* 0x000fe40008000000 */
[----:B------:R-:W-:-:S04]  /*1340*/  USHF.R.S32.HI UR5, URZ, 0x1f, UR4 ;  /* 0x0000001f3f057899 */ /* 0x000fc80008011404 */
[----:B------:R-:W-:-:S04]  /*1350*/  ULEA.HI UR5, UR5, UR4, URZ, 0x5 ;  /* 0x0000000405057291 */ /* 0x000fc8000f8f283f */
[----:B------:R-:W-:-:S12]  /*1360*/  USHF.R.S32.HI UR40, URZ, 0x5, UR5 ;  /* 0x000000053f287899 */ /* 0x000fd80008011405 */
.L_x_101:
[----:B------:R-:W-:Y:S01]  /*1370*/  LOP3.LUT R0, R18, 0x80, RZ, 0xc0, !PT ;  /* 0x0000008012007812 */ /* 0x000fe200078ec0ff */
[----:B--2---:R-:W2:Y:S01]  /*1380*/  S2UR UR7, SR_CgaCtaId ;  /* 0x00000000000779c3 */ /* 0x004ea20000008800 */
[----:B------:R-:W-:Y:S02]  /*1390*/  UMOV UR6, 0x400 ;  /* 0x0000040000067882 */ /* 0x000fe40000000000 */
[----:B------:R-:W-:-:S06]  /*13a0*/  SHF.R.U32.HI R0, RZ, 0x7, R0 ;  /* 0x00000007ff007819 */ /* 0x000fcc0000011600 */
[----:B---3--:R-:W3:Y:S01]  /*13b0*/  SHFL.IDX PT, R0, R0, RZ, 0x1f ;  /* 0x00001fff00007589 */ /* 0x008ee200000e0000 */
[----:B--2---:R-:W-:Y:S01]  /*13c0*/  ULEA UR6, UR7, UR6, 0x18 ;  /* 0x0000000607067291 */ /* 0x004fe2000f8ec03f */
[----:B---3--:R-:W-:-:S13]  /*13d0*/  R2UR UR4, R0 ;  /* 0x00000000000472ca */ /* 0x008fda00000e0000 */
[----:B------:R-:W-:-:S04]  /*13e0*/  ULEA.HI UR5, UR4, UR4, URZ, 0x1 ;  /* 0x0000000404057291 */ /* 0x000fc8000f8f083f */
[----:B------:R-:W-:-:S04]  /*13f0*/  ULOP3.LUT UR5, UR5, 0xffffe, URZ, 0xc0, !UPT ;  /* 0x000ffffe05057892 */ /* 0x000fc8000f8ec03f */
[----:B------:R-:W-:-:S03]  /*1400*/  UIADD3 UR5, UR4, -UR5, URZ ;  /* 0x8000000504057290 */ /* 0x000fc6000fffe03f */
[----:B------:R-:W-:Y:S01]  /*1410*/  ULDC UR4, c[0x0][0x28c] ;  /* 0x0000a30000047ab9 */ /* 0x000fe20000000800 */
[----:B------:R-:W-:Y:S01]  /*1420*/  ULEA UR5, UR5, UR6, 0xc ;  /* 0x0000000605057291 */ /* 0x000fe2000f8e603f */
[----:B------:R-:W-:-:S03]  /*1430*/  ISETP.LT.AND P0, PT, RZ, UR4, PT ;  /* 0x00000004ff007c0c */ /* 0x000fc6000bf01270 */
[----:B------:R-:W-:-:S04]  /*1440*/  UIADD3 UR5, UR5, 0x200, URZ ;  /* 0x0000020005057890 */ /* 0x000fc8000fffe03f */
[----:B------:R-:W-:-:S04]  /*1450*/  USHF.R.U32.HI UR5, URZ, 0x4, UR5 ;  /* 0x000000043f057899 */ /* 0x000fc80008011605 */
[----:B------:R-:W-:Y:S02]  /*1460*/  ULOP3.LUT UR41, UR5, 0x3fff, URZ, 0xc0, !UPT ;  /* 0x00003fff05297892 */ /* 0x000fe4000f8ec03f */
[----:B-1--45:R-:W-:Y:S10]  /*1470*/  @P0 BRA `(.L_x_18) ;  /* 0x0000000000400947 */ /* 0x032ff40003800000 */
[----:B------:R-:W-:Y:S01]  /*1480*/  MOV R0, 0x0 ;  /* 0x0000000000007802 */ /* 0x000fe20000000f00 */
[----:B------:R-:W-:Y:S01]  /*1490*/  ULDC.64 UR4, c[0x4][0x68] ;  /* 0x01001a0000047ab9 */ /* 0x000fe20000000a00 */
[----:B------:R-:W-:Y:S01]  /*14a0*/  ULDC.64 UR6, c[0x4][0x8] ;  /* 0x0100020000067ab9 */ /* 0x000fe20000000a00 */
[----:B01----:R-:W-:Y:S01]  /*14b0*/  IMAD.U32 R4, RZ, RZ, UR4 ;  /* 0x00000004ff047e24 */ /* 0x003fe2000f8e00ff */
[----:B------:R0:W1:Y:S01]  /*14c0*/  LDC.64 R14, c[0x4][R0] ;  /* 0x01000000000e7b82 */ /* 0x0000620000000a00 */
[----:B------:R-:W-:Y:S01]  /*14d0*/  IMAD.U32 R5, RZ, RZ, UR5 ;  /* 0x00000005ff057e24 */ /* 0x000fe2000f8e00ff */
[----:B------:R-:W-:Y:S01]  /*14e0*/  ULDC.64 UR4, c[0x4][0x70] ;  /* 0x01001c0000047ab9 */ /* 0x000fe20000000a00 */
[----:B------:R-:W-:Y:S02]  /*14f0*/  IMAD.U32 R10, RZ, RZ, UR6 ;  /* 0x00000006ff0a7e24 */ /* 0x000fe4000f8e00ff */
[----:B------:R-:W-:Y:S02]  /*1500*/  IMAD.U32 R6, RZ, RZ, UR4 ;  /* 0x00000004ff067e24 */ /* 0x000fe4000f8e00ff */
[----:B------:R-:W-:-:S02]  /*1510*/  IMAD.U32 R7, RZ, RZ, UR5 ;  /* 0x00000005ff077e24 */ /* 0x000fc4000f8e00ff */
[----:B------:R-:W-:Y:S02]  /*1520*/  IMAD.U32 R11, RZ, RZ, UR7 ;  /* 0x00000007ff0b7e24 */ /* 0x000fe4000f8e00ff */
[----:B------:R-:W-:Y:S02]  /*1530*/  IMAD.MOV.U32 R8, RZ, RZ, 0x1e1 ;  /* 0x000001e1ff087424 */ /* 0x000fe400078e00ff */
[----:B------:R-:W-:Y:S02]  /*1540*/  IMAD.MOV.U32 R12, RZ, RZ, 0x1 ;  /* 0x00000001ff0c7424 */ /* 0x000fe400078e00ff */
[----:B0-----:R-:W-:-:S07]  /*1550*/  IMAD.MOV.U32 R13, RZ, RZ, RZ ;  /* 0x000000ffff0d7224 */ /* 0x001fce00078e00ff */
[----:B------:R-:W-:-:S07]  /*1560*/  LEPC R20, `(.L_x_18) ;  /* 0x000000001014794e */ /* 0x000fce0000000000 */
[----:B-1---5:R-:W-:Y:S05]  /*1570*/  CALL.ABS.NOINC R14 ;  /* 0x000000000e007343 */ /* 0x022fea0003c00000 */
.L_x_18:
[----:B------:R-:W-:-:S13]  /*1580*/  ISETP.NE.AND P0, PT, R59, 0x3, PT ;  /* 0x000000033b00780c */ /* 0x000fda0003f05270 */
[----:B------:R-:W-:Y:S05]  /*1590*/  @!P0 BRA `(.L_x_19) ;  /* 0x0000000000048947 */ /* 0x000fea0003800000 */
[----:B------:R-:W-:Y:S01]  /*15a0*/  BPT.TRAP 0x1 ;  /* 0x000000040000795c */ /* 0x000fe20000300000 */
.L_x_19:
[----:B------:R-:W2:Y:S01]  /*15b0*/  S2UR UR5, SR_CgaCtaId ;  /* 0x00000000000579c3 */ /* 0x000ea20000008800 */
[----:B------:R-:W-:Y:S01]  /*15c0*/  UMOV UR4, 0x400 ;  /* 0x0000040000047882 */ /* 0x000fe20000000000 */
[----:B------:R-:W-:Y:S02]  /*15d0*/  IMAD.U32 R0, RZ, RZ, UR38 ;  /* 0x00000026ff007e24 */ /* 0x000fe4000f8e00ff */
[----:B------:R-:W-:-:S03]  /*15e0*/  IMAD.U32 R3, RZ, RZ, UR39 ;  /* 0x00000027ff037e24 */ /* 0x000fc6000f8e00ff */
[----:B------:R-:W-:Y:S01]  /*15f0*/  SHF.L.U32 R0, R0, 0x1f, RZ ;  /* 0x0000001f00007819 */ /* 0x000fe200000006ff */
[----:B--2---:R-:W-:-:S06]  /*1600*/  ULEA UR4, UR5, UR4, 0x18 ;  /* 0x0000000405047291 */ /* 0x004fcc000f8ec03f */
[----:B------:R-:W-:-:S04]  /*1610*/  IMAD.U32 R6, RZ, RZ, UR4 ;  /* 0x00000004ff067e24 */ /* 0x000fc8000f8e00ff */
[----:B------:R-:W-:-:S04]  /*1620*/  IMAD R3, R3, 0x8, R6 ;  /* 0x0000000803037824 */ /* 0x000fc800078e0206 */
[----:B------:R2:W3:Y:S01]  /*1630*/  SYNCS.PHASECHK.TRANS64.TRYWAIT P1, [R3+URZ], R0 ;  /* 0x00000000030075a7 */ /* 0x0004e2000802017f */
[----:B------:R-:W-:Y:S05]  /*1640*/  @!P0 BRA `(.L_x_20) ;  /* 0x0000000000048947 */ /* 0x000fea0003800000 */
[----:B------:R-:W-:Y:S01]  /*1650*/  BPT.TRAP 0x1 ;  /* 0x000000040000795c */ /* 0x000fe20000300000 */
.L_x_20:
[----:B---3--:R-:W-:Y:S05]  /*1660*/  @P1 BRA `(.L_x_21) ;  /* 0x0000000000081947 */ /* 0x008fea0003800000 */
[----:B------:R-:W3:Y:S02]  /*1670*/  SYNCS.PHASECHK.TRANS64.TRYWAIT P1, [R3+URZ], R0 ;  /* 0x00000000030075a7 */ /* 0x000ee4000802017f */
[----:B---3--:R-:W-:Y:S05]  /*1680*/  @!P1 BRA `(.L_x_22) ;  /* 0x0000004c00e89947 */ /* 0x008fea0003800000 */
.L_x_21:
[----:B------:R-:W-:-:S04]  /*1690*/  UISETP.LT.AND UP0, UPT, UR40, 0x1, UPT ;  /* 0x000000012800788c */ /* 0x000fc8000bf01270 */
[----:B------:R-:W-:-:S06]  /*16a0*/  USEL UR4, UR40, 0x1, UP0 ;  /* 0x0000000128047887 */ /* 0x000fcc0008000000 */
[----:B--23--:R-:W-:Y:S01]  /*16b0*/  IMAD.U32 R0, RZ, RZ, UR4 ;  /* 0x00000004ff007e24 */ /* 0x00cfe2000f8e00ff */
[----:B------:R-:W-:Y:S05]  /*16c0*/  WARPSYNC.ALL ;  /* 0x0000000000007948 */ /* 0x000fea0003800000 */
[----:B------:R-:W-:-:S04]  /*16d0*/  IADD3 R0, -R0, UR40, RZ ;  /* 0x0000002800007c10 */ /* 0x000fc8000fffe1ff */
[----:B------:R-:W-:Y:S02]  /*16e0*/  ISETP.GE.AND P1, PT, R0, 0x1, PT ;  /* 0x000000010000780c */ /* 0x000fe40003f26270 */
[----:B------:R-:W-:Y:S01]  /*16f0*/  R2UR UR4, R6 ;  /* 0x00000000060472ca */ /* 0x000fe200000e0000 */
[----:B------:R-:W-:Y:S01]  /*1700*/  ULOP3.LUT UR41, UR41, 0x10000, URZ, 0xfc, !UPT ;  /* 0x0001000029297892 */ /* 0x000fe2000f8efc3f */
[----:B------:R-:W-:Y:S01]  /*1710*/  WARPGROUP.ARRIVE ;  /* 0x00000000000079c5 */ /* 0x000fe20000000000 */
[----:B------:R-:W-:Y:S01]  /*1720*/  UMOV UR5, 0x80000020 ;  /* 0x8000002000057882 */ /* 0x000fe20000000000 */
[----:B------:R-:W-:-:S09]  /*1730*/  UMOV UR7, 0x80000020 ;  /* 0x8000002000077882 */ /* 0x000fd20000000000 */
[----:B------:R-:W-:-:S04]  /*1740*/  UIADD3 UR4, UR4, 0x24200, URZ ;  /* 0x0002420004047890 */ /* 0x000fc8000fffe03f */
[----:B------:R-:W-:-:S04]  /*1750*/  USHF.R.U32.HI UR4, URZ, 0x4, UR4 ;  /* 0x000000043f047899 */ /* 0x000fc80008011604 */
[----:B------:R-:W-:-:S04]  /*1760*/  ULOP3.LUT UR4, UR4, 0x3fff, URZ, 0xc0, !UPT ;  /* 0x00003fff04047892 */ /* 0x000fc8000f8ec03f */
[----:B------:R-:W-:Y:S02]  /*1770*/  ULOP3.LUT UR9, UR4, 0x10000, URZ, 0xfc, !UPT ;  /* 0x0001000004097892 */ /* 0x000fe4000f8efc3f */
[----:B------:R-:W-:Y:S02]  /*1780*/  ULEA UR4, UR39, UR41, 0x9 ;  /* 0x0000002927047291 */ /* 0x000fe4000f8e483f */
[----:B------:R-:W-:-:S09]  /*1790*/  ULEA UR6, UR39, UR9, 0x8 ;  /* 0x0000000927067291 */ /* 0x000fd2000f8e403f */
[----:B------:R-:W-:Y:S01]  /*17a0*/  HGMMA.64x64x16.F32.BF16 R24, gdesc[UR4], RZ, !UPT, gsb0 ;  /* 0x00e00000041879f0 */ /* 0x000fe2000c0018ff */
[----:B------:R-:W-:Y:S02]  /*17b0*/  UIADD3 UR4, UR4, 0x2, URZ ;  /* 0x0000000204047890 */ /* 0x000fe4000fffe03f */
[----:B------:R-:W-:Y:S01]  /*17c0*/  UIADD3 UR6, UR6, 0x2, URZ ;  /* 0x0000000206067890 */ /* 0x000fe2000fffe03f */
[----:B------:R-:W-:Y:S01]  /*17d0*/  UMOV UR5, 0x80000020 ;  /* 0x8000002000057882 */ /* 0x000fe20000000000 */
[----:B------:R-:W-:Y:S01]  /*17e0*/  UMOV UR7, 0x80000020 ;  /* 0x8000002000077882 */ /* 0x000fe20000000000 */
[----:B------:R-:W-:Y:S02]  /*17f0*/  WARPGROUP.DEPBAR.LE gsb0, 0x0 ;  /* 0x00008000000079c5 */ /* 0x000fe40000010000 */
[----:B------:R-:W-:-:S06]  /*1800*/  WARPGROUP.ARRIVE ;  /* 0x00000000000079c5 */ /* 0x000fcc0000000000 */
[----:B------:R-:W-:Y:S03]  /*1810*/  HGMMA.64x64x16.F32.BF16 R24, gdesc[UR4], R24, gsb0 ;  /* 0x00e00000041879f0 */ /* 0x000fe60008001818 */
[----:B------:R-:W-:Y:S02]  /*1820*/  WARPGROUP.DEPBAR.LE gsb0, 0x0 ;  /* 0x00008000000079c5 */ /* 0x000fe40000010000 */
[----:B------:R-:W-:Y:S05]  /*1830*/  @!P1 BRA `(.L_x_23) ;  /* 0x0000000000e49947 */ /* 0x000fea0003800000 */
[----:B------:R-:W-:Y:S02]  /*1840*/  UIADD3 UR4, UR39, 0x1, URZ ;  /* 0x0000000127047890 */ /* 0x000fe4000fffe03f */
[----:B------:R-:W-:Y:S02]  /*1850*/  IMAD.U32 R3, RZ, RZ, UR39 ;  /* 0x00000027ff037e24 */ /* 0x000fe4000f8e00ff */
[----:B------:R-:W-:-:S04]  /*1860*/  UISETP.NE.AND UP0, UPT, UR4, 0x12, UPT ;  /* 0x000000120400788c */ /* 0x000fc8000bf05270 */
[----:B------:R-:W-:Y:S02]  /*1870*/  USEL UR5, URZ, 0x1, UP0 ;  /* 0x000000013f057887 */ /* 0x000fe40008000000 */
[----:B------:R-:W-:Y:S02]  /*1880*/  USEL UR8, UR4, URZ, UP0 ;  /* 0x0000003f04087287 */ /* 0x000fe40008000000 */
[----:B------:R-:W-:-:S06]  /*1890*/  ULOP3.LUT UR5, UR38, UR5, URZ, 0x3c, !UPT ;  /* 0x0000000526057292 */ /* 0x000fcc000f8e3c3f */
[----:B------:R-:W-:-:S07]  /*18a0*/  IMAD.U32 R7, RZ, RZ, UR5 ;  /* 0x00000005ff077e24 */ /* 0x000fce000f8e00ff */
.L_x_30:
[----:B------:R-:W-:Y:S05]  /*18b0*/  @!P0 BRA `(.L_x_24) ;  /* 0x0000000000048947 */ /* 0x000fea0003800000 */
[----:B------:R-:W-:Y:S01]  /*18c0*/  BPT.TRAP 0x1 ;  /* 0x000000040000795c */ /* 0x000fe20000300000 */
.L_x_24:
[----:B------:R-:W2:Y:S01]  /*18d0*/  S2UR UR5, SR_CgaCtaId ;  /* 0x00000000000579c3 */ /* 0x000ea20000008800 */
[----:B------:R-:W-:Y:S01]  /*18e0*/  UMOV UR4, 0x400 ;  /* 0x0000040000047882 */ /* 0x000fe20000000000 */
[----:B01----:R-:W-:Y:S01]  /*18f0*/  IMAD.U32 R5, RZ, RZ, UR8 ;  /* 0x00000008ff057e24 */ /* 0x003fe2000f8e00ff */
[----:B------:R-:W-:Y:S01]  /*1900*/  SHF.L.U32 R4, R7, 0x1f, RZ ;  /* 0x0000001f07047819 */ /* 0x000fe200000006ff */
[----:B--2---:R-:W-:-:S06]  /*1910*/  ULEA UR4, UR5, UR4, 0x18 ;  /* 0x0000000405047291 */ /* 0x004fcc000f8ec03f */
[----:B------:R-:W-:-:S04]  /*1920*/  IMAD.U32 R6, RZ, RZ, UR4 ;  /* 0x00000004ff067e24 */ /* 0x000fc8000f8e00ff */
[----:B------:R-:W-:-:S04]  /*1930*/  IMAD R5, R5, 0x8, R6 ;  /* 0x0000000805057824 */ /* 0x000fc800078e0206 */
[----:B------:R0:W1:Y:S01]  /*1940*/  SYNCS.PHASECHK.TRANS64.TRYWAIT P1, [R5+URZ], R4 ;  /* 0x00000004050075a7 */ /* 0x000062000802017f */
[----:B------:R-:W-:Y:S05]  /*1950*/  @!P0 BRA `(.L_x_25) ;  /* 0x0000000000048947 */ /* 0x000fea0003800000 */
[----:B------:R-:W-:Y:S01]  /*1960*/  BPT.TRAP 0x1 ;  /* 0x000000040000795c */ /* 0x000fe20000300000 */
.L_x_25:
[----:B-1----:R-:W-:Y:S05]  /*1970*/  @P1 BRA `(.L_x_26) ;  /* 0x0000000000081947 */ /* 0x002fea0003800000 */
[----:B------:R-:W1:Y:S02]  /*1980*/  SYNCS.PHASECHK.TRANS64.TRYWAIT P1, [R5+URZ], R4 ;  /* 0x00000004050075a7 */ /* 0x000e64000802017f */
[----:B-1----:R-:W-:Y:S05]  /*1990*/  @!P1 BRA `(.L_x_27) ;  /* 0x0000004c00389947 */ /* 0x002fea0003800000 */
.L_x_26:
[----:B------:R-:W-:Y:S01]  /*19a0*/  ULEA UR4, UR8, UR41, 0x9 ;  /* 0x0000002908047291 */ /* 0x000fe2000f8e483f */
[----:B------:R-:W-:Y:S01]  /*19b0*/  WARPGROUP.ARRIVE ;  /* 0x00000000000079c5 */ /* 0x000fe20000000000 */
[----:B------:R-:W-:Y:S01]  /*19c0*/  ULEA UR6, UR8, UR9, 0x8 ;  /* 0x0000000908067291 */ /* 0x000fe2000f8e403f */
[----:B------:R-:W-:Y:S01]  /*19d0*/  UMOV UR5, 0x80000020 ;  /* 0x8000002000057882 */ /* 0x000fe20000000000 */
[----:B------:R-:W-:-:S07]  /*19e0*/  UMOV UR7, 0x80000020 ;  /* 0x8000002000077882 */ /* 0x000fce0000000000 */
[----:B------:R-:W-:Y:S01]  /*19f0*/  HGMMA.64x64x16.F32.BF16 R24, gdesc[UR4], R24, gsb0 ;  /* 0x00e00000041879f0 */ /* 0x000fe20008001818 */
        /* <DEDUP_REMOVED lines=9> */
[----:B------:R-:W-:Y:S01]  /*1a90*/  BPT.TRAP 0x1 ;  /* 0x000000040000795c */ /* 0x000fe20000300000 */
.L_x_28:
[----:B------:R-:W-:-:S13]  /*1aa0*/  ISETP.NE.AND P1, PT, R58, RZ, PT ;  /* 0x000000ff3a00720c */ /* 0x000fda0003f25270 */
[----:B01----:R-:W-:-:S04]  /*1ab0*/  @P1 IMAD R4, R3, 0x8, R6 ;  /* 0x0000000803041824 */ /* 0x003fc800078e0206 */
[----:B------:R-:W-:-:S05]  /*1ac0*/  @P1 VIADD R5, R4, 0x90 ;  /* 0x0000009004051836 */ /* 0x000fca0000000000 */
[----:B------:R-:W-:-:S04]  /*1ad0*/  @P1 PRMT R5, R22, 0x654, R5 ;  /* 0x0000065416051816 */ /* 0x000fc80000000005 */
[----:B------:R0:W-:Y:S01]  /*1ae0*/  @P1 SYNCS.ARRIVE.TRANS64.RED.A1T0 RZ, [R5+URZ], RZ ;  /* 0x000000ff05ff19a7 */ /* 0x0001e2000810043f */
[----:B------:R-:W-:-:S13]  /*1af0*/  ISETP.GT.U32.AND P1, PT, R19, 0x1, PT ;  /* 0x000000011300780c */ /* 0x000fda0003f24070 */
[----:B0-----:R-:W-:Y:S05]  /*1b00*/  @P1 BRA `(.L_x_29) ;  /* 0x0000000000041947 */ /* 0x001fea0003800000 */
[----:B------:R-:W-:Y:S01]  /*1b10*/  BPT.TRAP 0x1 ;  /* 0x000000040000795c */ /* 0x000fe20000300000 */
.L_x_29:
[----:B------:R-:W-:Y:S01]  /*1b20*/  UIADD3 UR8, UR8, 0x1, URZ ;  /* 0x0000000108087890 */ /* 0x000fe2000fffe03f */
[C---:B------:R-:W-:Y:S01]  /*1b30*/  ISETP.GT.AND P2, PT, R0.reuse, 0x1, PT ;  /* 0x000000010000780c */ /* 0x040fe20003f44270 */
[----:B------:R-:W-:Y:S02]  /*1b40*/  VIADD R3, R3, 0x1 ;  /* 0x0000000103037836 */ /* 0x000fe40000000000 */
[----:B------:R-:W-:Y:S01]  /*1b50*/  UISETP.NE.AND UP0, UPT, UR8, 0x12, UPT ;  /* 0x000000120800788c */ /* 0x000fe2000bf05270 */
[----:B------:R-:W-:Y:S02]  /*1b60*/  VIADD R0, R0, 0xffffffff ;  /* 0xffffffff00007836 */ /* 0x000fe40000000000 */
[C---:B------:R-:W-:Y:S01]  /*1b70*/  ISETP.NE.AND P1, PT, R3.reuse, 0x12, PT ;  /* 0x000000120300780c */ /* 0x040fe20003f25270 */
[----:B------:R-:W-:Y:S02]  /*1b80*/  USEL UR4, URZ, 0x1, UP0 ;  /* 0x000000013f047887 */ /* 0x000fe40008000000 */
[----:B------:R-:W-:Y:S01]  /*1b90*/  USEL UR8, UR8, URZ, UP0 ;  /* 0x0000003f08087287 */ /* 0x000fe20008000000 */
[----:B------:R-:W-:-:S03]  /*1ba0*/  SEL R3, R3, RZ, P1 ;  /* 0x000000ff03037207 */ /* 0x000fc60000800000 */
[----:B------:R-:W-:Y:S01]  /*1bb0*/  LOP3.LUT R7, R7, UR4, RZ, 0x3c, !PT ;  /* 0x0000000407077c12 */ /* 0x000fe2000f8e3cff */
[----:B------:R-:W-:Y:S07]  /*1bc0*/  @P2 BRA `(.L_x_30) ;  /* 0xfffffffc00382947 */ /* 0x000fee000383ffff */
.L_x_23:
[----:B------:R-:W2:Y:S02]  /*1bd0*/  LDC R0, c[0x0][0x28c] ;  /* 0x0000a300ff007b82 */ /* 0x000ea40000000800 */
[----:B--2---:R-:W-:-:S13]  /*1be0*/  ISETP.GE.AND P1, PT, R0, 0x1, PT ;  /* 0x000000010000780c */ /* 0x004fda0003f26270 */
[----:B------:R-:W-:Y:S05]  /*1bf0*/  @!P1 BRA `(.L_x_31) ;  /* 0x0000000000509947 */ /* 0x000fea0003800000 */
[----:B------:R-:W-:Y:S05]  /*1c00*/  @!P0 BRA `(.L_x_32) ;  /* 0x0000000000048947 */ /* 0x000fea0003800000 */
[----:B------:R-:W-:Y:S01]  /*1c10*/  BPT.TRAP 0x1 ;  /* 0x000000040000795c */ /* 0x000fe20000300000 */
.L_x_32:
[----:B------:R-:W-:Y:S01]  /*1c20*/  ISETP.NE.AND P1, PT, R58, RZ, PT ;  /* 0x000000ff3a00720c */ /* 0x000fe20003f25270 */
[----:B------:R-:W-:Y:S01]  /*1c30*/  BSSY B0, `(.L_x_33) ;  /* 0x000000e000007945 */ /* 0x000fe20003800000 */
[----:B------:R-:W-:-:S11]  /*1c40*/  ISETP.GT.U32.AND P0, PT, R19, 0x1, PT ;  /* 0x000000011300780c */ /* 0x000fd60003f04070 */
[----:B------:R-:W-:Y:S05]  /*1c50*/  @!P1 BRA `(.L_x_34) ;  /* 0x00000000002c9947 */ /* 0x000fea0003800000 */
[----:B------:R-:W-:-:S04]  /*1c60*/  UISETP.LT.AND UP0, UPT, UR40, 0x1, UPT ;  /* 0x000000012800788c */ /* 0x000fc8000bf01270 */
[----:B------:R-:W-:-:S04]  /*1c70*/  USEL UR6, UR40, 0x1, UP0 ;  /* 0x0000000128067887 */ /* 0x000fc80008000000 */
[----:B------:R-:W-:-:S04]  /*1c80*/  UIADD3 UR6, UR39, UR40, -UR6 ;  /* 0x0000002827067290 */ /* 0x000fc8000fffe806 */
[----:B------:R-:W-:-:S04]  /*1c90*/  UIMAD.WIDE.U32 UR4, UR6, 0x38e38e39, URZ ;  /* 0x38e38e39060478a5 */ /* 0x000fc8000f8e003f */
[----:B------:R-:W-:-:S04]  /*1ca0*/  USHF.R.U32.HI UR4, URZ, 0x2, UR5 ;  /* 0x000000023f047899 */ /* 0x000fc80008011605 */
[----:B------:R-:W-:-:S06]  /*1cb0*/  UIMAD UR6, UR4, -0x12, UR6 ;  /* 0xffffffee040678a4 */ /* 0x000fcc000f8e0206 */
[----:B------:R-:W-:-:S04]  /*1cc0*/  IMAD.U32 R3, RZ, RZ, UR6 ;  /* 0x00000006ff037e24 */ /* 0x000fc8000f8e00ff */
[----:B------:R-:W-:-:S04]  /*1cd0*/  IMAD R0, R3, 0x8, R6 ;  /* 0x0000000803007824 */ /* 0x000fc800078e0206 */
[----:B------:R-:W-:-:S05]  /*1ce0*/  VIADD R3, R0, 0x90 ;  /* 0x0000009000037836 */ /* 0x000fca0000000000 */
[----:B------:R-:W-:-:S04]  /*1cf0*/  PRMT R3, R22, 0x654, R3 ;  /* 0x0000065416037816 */ /* 0x000fc80000000003 */
[----:B------:R2:W-:Y:S03]  /*1d00*/  SYNCS.ARRIVE.TRANS64.RED.A1T0 RZ, [R3+URZ], RZ ;  /* 0x000000ff03ff79a7 */ /* 0x0005e6000810043f */
.L_x_34:
[----:B------:R-:W-:Y:S05]  /*1d10*/  BSYNC B0 ;  /* 0x0000000000007941 */ /* 0x000fea0003800000 */
.L_x_33:
[----:B------:R-:W-:Y:S05]  /*1d20*/  @P0 BRA `(.L_x_31) ;  /* 0x0000000000040947 */ /* 0x000fea0003800000 */
[----:B------:R-:W-:Y:S01]  /*1d30*/  BPT.TRAP 0x1 ;  /* 0x000000040000795c */ /* 0x000fe20000300000 */
.L_x_31:
[----:B------:R-:W3:Y:S01]  /*1d40*/  LDC R6, c[0x0][0x288] ;  /* 0x0000a200ff067b82 */ /* 0x000ee20000000800 */
[--C-:B------:R-:W-:Y:S01]  /*1d50*/  SHF.R.U32.HI R0, RZ, 0x2, R18.reuse ;  /* 0x00000002ff007819 */ /* 0x100fe20000011612 */
[----:B------:R-:W-:Y:S01]  /*1d60*/  IMAD.SHL.U32 R61, R61, 0x40, RZ ;  /* 0x000000403d3d7824 */ /* 0x000fe200078e00ff */
[----:B01----:R-:W-:Y:S01]  /*1d70*/  SHF.R.U32.HI R5, RZ, 0x7, R18 ;  /* 0x00000007ff057819 */ /* 0x003fe20000011612 */
[----:B------:R-:W-:Y:S01]  /*1d80*/  UIADD3 UR39, UR40, UR39, URZ ;  /* 0x0000002728277290 */ /* 0x000fe2000fffe03f */
[----:B--2---:R-:W-:Y:S01]  /*1d90*/  LOP3.LUT R3, R0, 0x7, RZ, 0xc0, !PT ;  /* 0x0000000700037812 */ /* 0x004fe200078ec0ff */
[C---:B------:R-:W-:Y:S01]  /*1da0*/  IMAD.SHL.U32 R10, R18.reuse, 0x2, RZ ;  /* 0x00000002120a7824 */ /* 0x040fe200078e00ff */
[----:B------:R-:W-:Y:S01]  /*1db0*/  LOP3.LUT R0, R5, 0x1, RZ, 0xc0, !PT ;  /* 0x0000000105007812 */ /* 0x000fe200078ec0ff */
[----:B------:R-:W-:Y:S01]  /*1dc0*/  UISETP.GT.U32.AND UP0, UPT, UR39, 0x11, UPT ;  /* 0x000000112700788c */ /* 0x000fe2000bf04070 */
[C---:B------:R-:W-:Y:S01]  /*1dd0*/  LOP3.LUT R5, R18.reuse, 0x3, RZ, 0xc0, !PT ;  /* 0x0000000312057812 */ /* 0x040fe200078ec0ff */
[----:B------:R-:W-:Y:S01]  /*1de0*/  ULDC UR7, c[0x0][0x284] ;  /* 0x0000a10000077ab9 */ /* 0x000fe20000000800 */
[----:B------:R-:W-:Y:S01]  /*1df0*/  LOP3.LUT R4, R18, 0x60, RZ, 0xc0, !PT ;  /* 0x0000006012047812 */ /* 0x000fe200078ec0ff */
[----:B------:R-:W-:Y:S01]  /*1e00*/  IMAD.SHL.U32 R8, R0, 0x40, RZ ;  /* 0x0000004000087824 */ /* 0x000fe200078e00ff */
[----:B------:R-:W-:Y:S01]  /*1e10*/  UISETP.LT.U32.AND UP0, UPT, UR40, 0x12, UP0 ;  /* 0x000000122800788c */ /* 0x000fe20008701070 */
[----:B------:R-:W-:Y:S01]  /*1e20*/  SHF.R.S32.HI R15, RZ, 0x1f, R57 ;  /* 0x0000001fff0f7819 */ /* 0x000fe20000011439 */
[----:B------:R-:W-:Y:S01]  /*1e30*/  UISETP.GE.U32.AND UP1, UPT, UR40, 0x12, UPT ;  /* 0x000000122800788c */ /* 0x000fe2000bf26070 */
[----:B------:R-:W-:Y:S01]  /*1e40*/  SHF.R.U32.HI R4, RZ, 0x1, R4 ;  /* 0x00000001ff047819 */ /* 0x000fe20000011604 */
[----:B------:R-:W-:Y:S01]  /*1e50*/  ULDC.64 UR8, c[0x0][0x5d0] ;  /* 0x0001740000087ab9 */ /* 0x000fe20000000a00 */
[C---:B------:R-:W-:Y:S01]  /*1e60*/  LOP3.LUT R10, R61.reuse, 0x6, R10, 0xf8, !PT ;  /* 0x000000063d0a7812 */ /* 0x040fe200078ef80a */
[----:B------:R-:W-:Y:S01]  /*1e70*/  UIMAD.WIDE.U32 UR4, UR39, 0x38e38e39, URZ ;  /* 0x38e38e39270478a5 */ /* 0x000fe2000f8e003f */
[--C-:B------:R-:W-:Y:S01]  /*1e80*/  IADD3 R7, RZ, -R4, -R3.reuse ;  /* 0x80000004ff077210 */ /* 0x100fe20007ffe803 */
[----:B------:R-:W-:Y:S01]  /*1e90*/  USEL UR6, URZ, 0x1, !UP0 ;  /* 0x000000013f067887 */ /* 0x000fe2000c000000 */
[----:B------:R-:W-:Y:S01]  /*1ea0*/  LOP3.LUT R3, R8, 0x40, R3, 0xe2, !PT ;  /* 0x0000004008037812 */ /* 0x000fe200078ee203 */
[C---:B------:R-:W-:Y:S01]  /*1eb0*/  IMAD.WIDE R8, R60.reuse, 0x80, RZ ;  /* 0x000000803c087825 */ /* 0x040fe200078e02ff */
[----:B---3--:R-:W-:Y:S01]  /*1ec0*/  ISETP.GE.AND P0, PT, R61, R6, PT ;  /* 0x000000063d00720c */ /* 0x008fe20003f06270 */
[----:B------:R-:W-:Y:S01]  /*1ed0*/  USHF.R.U32.HI UR4, URZ, 0x2, UR5 ;  /* 0x000000023f047899 */ /* 0x000fe20008011605 */
[----:B------:R-:W-:Y:S01]  /*1ee0*/  SHF.R.S32.HI R11, RZ, 0x1f, R10 ;  /* 0x0000001fff0b7819 */ /* 0x000fe2000001140a */
[----:B------:R-:W-:Y:S01]  /*1ef0*/  IMAD R12, R5, -0x2, R6 ;  /* 0xfffffffe050c7824 */ /* 0x000fe200078e0206 */
[----:B------:R-:W-:Y:S01]  /*1f00*/  ULOP3.LUT UR38, UR38, UR6, URZ, 0x3c, !UPT ;  /* 0x0000000626267292 */ /* 0x000fe2000f8e3c3f */
[----:B------:R-:W-:Y:S01]  /*1f10*/  IMAD.SHL.U32 R5, R60, 0x80, RZ ;  /* 0x000000803c057824 */ /* 0x000fe200078e00ff */
[----:B------:R-:W-:Y:S01]  /*1f20*/  LOP3.LUT R75, R8, R3, R4, 0xfe, !PT ;  /* 0x00000003084b7212 */ /* 0x000fe200078efe04 */
[----:B------:R-:W-:Y:S01]  /*1f30*/  IMAD R6, R15, UR8, RZ ;  /* 0x000000080f067c24 */ /* 0x000fe2000f8e02ff */
[----:B------:R-:W-:Y:S01]  /*1f40*/  UIMAD UR39, UR4, -0x12, UR39 ;  /* 0xffffffee042778a4 */ /* 0x000fe2000f8e0227 */
[----:B------:R-:W-:Y:S01]  /*1f50*/  IMAD R0, R0, -0x40, R7 ;  /* 0xffffffc000007824 */ /* 0x000fe200078e0207 */
[----:B------:R-:W-:Y:S01]  /*1f60*/  ISETP.GE.OR P0, PT, R5, UR7, P0 ;  /* 0x0000000705007c0c */ /* 0x000fe20008706670 */
[C---:B------:R-:W-:Y:S01]  /*1f70*/  IMAD R13, R57.reuse, UR9, R6 ;  /* 0x00000009390d7c24 */ /* 0x040fe2000f8e0206 */
[----:B------:R-:W-:Y:S01]  /*1f80*/  @UP1 ULOP3.LUT UR38, UR38, 0x1, UR4, 0x78, !UPT ;  /* 0x0000000126261892 */ /* 0x000fe2000f8e7804 */
[----:B------:R-:W-:Y:S01]  /*1f90*/  IMAD.WIDE.U32 R6, R57, UR8, R10 ;  /* 0x0000000839067c25 */ /* 0x000fe2000f8e000a */
[----:B------:R-:W-:-:S03]  /*1fa0*/  IADD3 R3, -R5, UR7, R0 ;  /* 0x0000000705037c10 */ /* 0x000fc6000fffe100 */
[----:B------:R-:W-:Y:S02]  /*1fb0*/  IMAD.IADD R7, R7, 0x1, R13 ;  /* 0x0000000107077824 */ /* 0x000fe400078e020d */
[----:B------:R-:W-:Y:S02]  /*1fc0*/  IMAD.IADD R4, R12, 0x1, -R61 ;  /* 0x000000010c047824 */ /* 0x000fe400078e0a3d */
[----:B------:R-:W-:Y:S02]  /*1fd0*/  IMAD.MOV.U32 R0, RZ, RZ, -0x1 ;  /* 0xffffffffff007424 */ /* 0x000fe400078e00ff */
[----:B------:R-:W-:Y:S05]  /*1fe0*/  @P0 BRA `(.L_x_35) ;  /* 0x00000020008c0947 */ /* 0x000fea0003800000 */
[----:B------:R-:W0:Y:S01]  /*1ff0*/  LDC.64 R68, c[0x0][0x5c8] ;  /* 0x00017200ff447b82 */ /* 0x000e220000000a00 */
[----:B-----5:R-:W-:Y:S01]  /*2000*/  FSETP.NEU.AND P1, PT, R56, RZ, PT ;  /* 0x000000ff3800720b */ /* 0x020fe20003f2d000 */
[----:B------:R-:W-:Y:S01]  /*2010*/  BSSY B0, `(.L_x_35) ;  /* 0x0000220000007945 */ /* 0x000fe20003800000 */
[----:B------:R-:W-:-:S04]  /*2020*/  ISETP.GT.AND P0, PT, R4, RZ, PT ;  /* 0x000000ff0400720c */ /* 0x000fc80003f04270 */
[----:B------:R-:W-:Y:S01]  /*2030*/  ISETP.GT.AND P3, PT, R3, RZ, P0 ;  /* 0x000000ff0300720c */ /* 0x000fe20000764270 */
[-C--:B0-----:R-:W-:Y:S02]  /*2040*/  IMAD R12, R9, R68.reuse, RZ ;  /* 0x00000044090c7224 */ /* 0x081fe400078e02ff */
[----:B------:R-:W-:-:S04]  /*2050*/  IMAD.WIDE.U32 R60, R75, R68, R6 ;  /* 0x000000444b3c7225 */ /* 0x000fc800078e0006 */
[----:B------:R-:W-:-:S04]  /*2060*/  IMAD R5, R75, R69, R12 ;  /* 0x000000454b057224 */ /* 0x000fc800078e020c */
[----:B------:R-:W-:Y:S01]  /*2070*/  IMAD.IADD R77, R61, 0x1, R5 ;  /* 0x000000013d4d7824 */ /* 0x000fe200078e0205 */
[----:B------:R-:W-:Y:S06]  /*2080*/  @!P1 BRA `(.L_x_36) ;  /* 0x0000001400e89947 */ /* 0x000fec0003800000 */
[----:B------:R-:W0:Y:S01]  /*2090*/  LDC.64 R64, c[0x0][0x5b8] ;  /* 0x00016e00ff407b82 */ /* 0x000e220000000a00 */
[----:B------:R-:W-:-:S07]  /*20a0*/  ULDC.64 UR4, c[0x0][0x5c0] ;  /* 0x0001700000047ab9 */ /* 0x000fce0000000a00 */
[----:B------:R-:W1:Y:S08]  /*20b0*/  LDC.64 R70, c[0x0][0x5b0] ;  /* 0x00016c00ff467b82 */ /* 0x000e700000000a00 */
[----:B------:R-:W2:Y:S01]  /*20c0*/  LDC.64 R72, c[0x0][0x5a8] ;  /* 0x00016a00ff487b82 */ /* 0x000ea20000000a00 */
[-C--:B0-----:R-:W-:Y:S02]  /*20d0*/  IMAD R6, R15, R64.reuse, RZ ;  /* 0x000000400f067224 */ /* 0x081fe400078e02ff */
[----:B------:R-:W-:-:S04]  /*20e0*/  IMAD.WIDE.U32 R62, R57, R64, R10 ;  /* 0x00000040393e7225 */ /* 0x000fc800078e000a */
[----:B------:R-:W-:Y:S02]  /*20f0*/  IMAD R65, R57, R65, R6 ;  /* 0x0000004139417224 */ /* 0x000fe400078e0206 */
[-C--:B-1----:R-:W-:Y:S02]  /*2100*/  IMAD R8, R9, R70.reuse, RZ ;  /* 0x0000004609087224 */ /* 0x082fe400078e02ff */
[----:B------:R-:W-:Y:S02]  /*2110*/  IMAD.IADD R13, R63, 0x1, R65 ;  /* 0x000000013f0d7824 */ /* 0x000fe400078e0241 */
[----:B------:R-:W-:Y:S02]  /*2120*/  IMAD.MOV.U32 R12, RZ, RZ, R62 ;  /* 0x000000ffff0c7224 */ /* 0x000fe400078e003e */
[C---:B------:R-:W-:Y:S02]  /*2130*/  IMAD R67, R75.reuse, R71, R8 ;  /* 0x000000474b437224 */ /* 0x040fe400078e0208 */
[----:B------:R-:W-:-:S04]  /*2140*/  IMAD.WIDE.U32 R6, R75, R70, R12 ;  /* 0x000000464b067225 */ /* 0x000fc800078e000c */
[----:B------:R-:W-:Y:S01]  /*2150*/  IMAD.IADD R5, R7, 0x1, R67 ;  /* 0x0000000107057824 */ /* 0x000fe200078e0243 */
[----:B--2---:R-:W-:-:S04]  /*2160*/  LEA R14, P1, R6, R72, 0x1 ;  /* 0x00000048060e7211 */ /* 0x004fc800078208ff */
[----:B------:R-:W-:-:S05]  /*2170*/  LEA.HI.X R15, R6, R73, R5, 0x1, P1 ;  /* 0x00000049060f7211 */ /* 0x000fca00008f0c05 */
[----:B------:R0:W2:Y:S01]  /*2180*/  @P3 LDG.E.LTC128B.U16 R5, desc[UR36][R14.64] ;  /* 0x000000240e053981 */ /* 0x0000a2000c1e1520 */
[----:B------:R-:W-:Y:S01]  /*2190*/  LEA R8, P1, R60, UR4, 0x1 ;  /* 0x000000043c087c11 */ /* 0x000fe2000f8208ff */
[----:B------:R-:W-:Y:S01]  /*21a0*/  IMAD.WIDE.U32 R6, R75, R70, R10 ;  /* 0x000000464b067225 */ /* 0x000fe200078e000a */
[----:B------:R-:W-:Y:S03]  /*21b0*/  BSSY B1, `(.L_x_37) ;  /* 0x0000012000017945 */ /* 0x000fe60003800000 */
[----:B------:R-:W-:Y:S02]  /*21c0*/  IMAD.IADD R7, R67, 0x1, R7 ;  /* 0x0000000143077824 */ /* 0x000fe400078e0207 */
[----:B------:R-:W-:Y:S01]  /*21d0*/  IMAD.WIDE.U32 R20, R57, R64, R6 ;  /* 0x0000004039147225 */ /* 0x000fe200078e0006 */
[----:B0-----:R-:W-:-:S03]  /*21e0*/  SHF.L.U64.HI R15, R70, 0x3, R71 ;  /* 0x00000003460f7819 */ /* 0x001fc60000010247 */
[----:B------:R-:W-:Y:S01]  /*21f0*/  IMAD.IADD R7, R65, 0x1, R21 ;  /* 0x0000000141077824 */ /* 0x000fe200078e0215 */
[----:B------:R-:W-:Y:S01]  /*2200*/  LEA R6, P4, R20, R72, 0x1 ;  /* 0x0000004814067211 */ /* 0x000fe200078808ff */
[----:B------:R-:W-:-:S03]  /*2210*/  IMAD.SHL.U32 R14, R70, 0x8, RZ ;  /* 0x00000008460e7824 */ /* 0x000fc600078e00ff */
[----:B------:R-:W-:Y:S01]  /*2220*/  LEA.HI.X R7, R20, R73, R7, 0x1, P4 ;  /* 0x0000004914077211 */ /* 0x000fe200020f0c07 */
[----:B--2---:R-:W-:-:S04]  /*2230*/  IMAD.U32 R9, R5, 0x10000, RZ ;  /* 0x0001000005097824 */ /* 0x004fc800078e00ff */
[----:B------:R-:W-:-:S04]  /*2240*/  FMUL R9, R9, R56 ;  /* 0x0000003809097220 */ /* 0x000fc80000400000 */
[----:B------:R-:W-:Y:S01]  /*2250*/  FFMA R24, R24, R23, R9 ;  /* 0x0000001718187223 */ /* 0x000fe20000000009 */
[----:B------:R-:W-:Y:S02]  /*2260*/  LEA.HI.X R9, R60, UR5, R77, 0x1, P1 ;  /* 0x000000053c097c11 */ /* 0x000fe400088f0c4d */
[----:B------:R-:W-:Y:S02]  /*2270*/  ISETP.GT.AND P1, PT, R4, 0x1, PT ;  /* 0x000000010400780c */ /* 0x000fe40003f24270 */
[----:B------:R-:W-:Y:S02]  /*2280*/  F2FP.BF16.F32.PACK_AB R24, RZ, R24 ;  /* 0x00000018ff18723e */ /* 0x000fe400000010ff */
[----:B------:R-:W-:-:S03]  /*2290*/  ISETP.GT.AND P2, PT, R3, RZ, P1 ;  /* 0x000000ff0300720c */ /* 0x000fc60000f44270 */
[----:B------:R0:W-:Y:S10]  /*22a0*/  @P3 STG.E.U16 desc[UR36][R8.64], R24 ;  /* 0x0000001808003986 */ /* 0x0001f4000c101524 */
[----:B------:R-:W-:Y:S05]  /*22b0*/  @!P2 BRA `(.L_x_38) ;  /* 0x000000000004a947 */ /* 0x000fea0003800000 */
[----:B------:R1:W5:Y:S02]  /*22c0*/  LDG.E.LTC128B.U16 R5, desc[UR36][R6.64+0x2] ;  /* 0x0000022406057981 */ /* 0x000364000c1e1520 */
.L_x_38:
[----:B------:R-:W-:Y:S05]  /*22d0*/  BSYNC B1 ;  /* 0x0000000000017941 */ /* 0x000fea0003800000 */
.L_x_37:
[----:B-----5:R-:W-:Y:S01]  /*22e0*/  IMAD.U32 R61, R5, 0x10000, RZ ;  /* 0x00010000053d7824 */ /* 0x020fe200078e00ff */
[----:B------:R-:W-:Y:S01]  /*22f0*/  ISETP.GT.AND P0, PT, R3, 0x8, P0 ;  /* 0x000000080300780c */ /* 0x000fe20000704270 */
[----:B------:R-:W-:Y:S01]  /*2300*/  IMAD.WIDE.U32 R20, R75, R70, R14 ;  /* 0x000000464b147225 */ /* 0x000fe200078e000e */
[----:B0-----:R-:W-:-:S03]  /*2310*/  PRMT R24, R5, 0x7610, R24 ;  /* 0x0000761005187816 */ /* 0x001fc60000000018 */
[----:B------:R-:W-:Y:S01]  /*2320*/  FMUL R12, R61, R56 ;  /* 0x000000383d0c7220 */ /* 0x000fe20000400000 */
[----:B------:R-:W-:Y:S01]  /*2330*/  IMAD.IADD R67, R67, 0x1, R21 ;  /* 0x0000000143437824 */ /* 0x000fe200078e0215 */
[----:B------:R-:W-:Y:S02]  /*2340*/  IADD3 R62, P3, R62, R20, RZ ;  /* 0x000000143e3e7210 */ /* 0x000fe40007f7e0ff */
[----:B------:R-:W-:-:S03]  /*2350*/  FFMA R12, R25, R23, R12 ;  /* 0x00000017190c7223 */ /* 0x000fc6000000000c */
[----:B------:R-:W-:Y:S02]  /*2360*/  IMAD.X R13, R67, 0x1, R13, P3 ;  /* 0x00000001430d7824 */ /* 0x000fe400018e060d */
[----:B------:R-:W-:Y:S02]  /*2370*/  F2FP.BF16.F32.PACK_AB R12, RZ, R12 ;  /* 0x0000000cff0c723e */ /* 0x000fe400000010ff */
[----:B------:R-:W-:Y:S02]  /*2380*/  LEA R14, P3, R62, R72, 0x1 ;  /* 0x000000483e0e7211 */ /* 0x000fe400078608ff */
[----:B------:R-:W-:Y:S02]  /*2390*/  PRMT R21, R12, 0x7610, R21 ;  /* 0x000076100c157816 */ /* 0x000fe40000000015 */
[----:B------:R-:W-:-:S03]  /*23a0*/  LEA.HI.X R15, R62, R73, R13, 0x1, P3 ;  /* 0x000000493e0f7211 */ /* 0x000fc600018f0c0d */
[----:B------:R0:W-:Y:S04]  /*23b0*/  @P2 STG.E.U16 desc[UR36][R8.64+0x2], R21 ;  /* 0x0000021508002986 */ /* 0x0001e8000c101524 */
[----:B------:R-:W2:Y:S01]  /*23c0*/  @P0 LDG.E.LTC128B.U16 R24, desc[UR36][R14.64] ;  /* 0x000000240e180981 */ /* 0x000ea2000c1e1520 */
[----:B------:R-:W-:Y:S01]  /*23d0*/  IADD3 R20, P2, R10, R20, RZ ;  /* 0x000000140a147210 */ /* 0x000fe20007f5e0ff */
[----:B------:R-:W-:Y:S01]  /*23e0*/  BSSY B1, `(.L_x_39) ;  /* 0x0000011000017945 */ /* 0x000fe20003800000 */
[C---:B------:R-:W-:Y:S02]  /*23f0*/  SHF.L.U64.HI R13, R68.reuse, 0x4, R69 ;  /* 0x00000004440d7819 */ /* 0x040fe40000010245 */
[----:B------:R-:W-:Y:S01]  /*2400*/  ISETP.GT.AND P1, PT, R3, 0x8, P1 ;  /* 0x000000080300780c */ /* 0x000fe20000f24270 */
[----:B0-----:R-:W-:Y:S01]  /*2410*/  IMAD.X R21, R11, 0x1, R67, P2 ;  /* 0x000000010b157824 */ /* 0x001fe200010e0643 */
[----:B------:R-:W-:Y:S01]  /*2420*/  LEA R12, P2, R68, R8, 0x4 ;  /* 0x00000008440c7211 */ /* 0x000fe200078420ff */
[----:B------:R-:W-:-:S04]  /*2430*/  IMAD.WIDE.U32 R20, R57, R64, R20 ;  /* 0x0000004039147225 */ /* 0x000fc800078e0014 */
[----:B------:R-:W-:Y:S01]  /*2440*/  IMAD.X R13, R13, 0x1, R9, P2 ;  /* 0x000000010d0d7824 */ /* 0x000fe200010e0609 */
[----:B------:R-:W-:Y:S01]  /*2450*/  LEA R10, P3, R20, R72, 0x1 ;  /* 0x00000048140a7211 */ /* 0x000fe200078608ff */
[----:B------:R-:W-:-:S05]  /*2460*/  IMAD.IADD R11, R65, 0x1, R21 ;  /* 0x00000001410b7824 */ /* 0x000fca00078e0215 */
[----:B------:R-:W-:Y:S01]  /*2470*/  LEA.HI.X R11, R20, R73, R11, 0x1, P3 ;  /* 0x00000049140b7211 */ /* 0x000fe200018f0c0b */
[----:B--2---:R-:W-:-:S04]  /*2480*/  IMAD.U32 R5, R24, 0x10000, RZ ;  /* 0x0001000018057824 */ /* 0x004fc800078e00ff */
[----:B------:R-:W-:-:S04]  /*2490*/  FMUL R5, R5, R56 ;  /* 0x0000003805057220 */ /* 0x000fc80000400000 */
[----:B------:R-:W-:-:S05]  /*24a0*/  FFMA R5, R26, R23, R5 ;  /* 0x000000171a057223 */ /* 0x000fca0000000005 */
[----:B------:R-:W-:-:S05]  /*24b0*/  F2FP.BF16.F32.PACK_AB R5, RZ, R5 ;  /* 0x00000005ff05723e */ /* 0x000fca00000010ff */
[----:B------:R0:W-:Y:S01]  /*24c0*/  @P0 STG.E.U16 desc[UR36][R12.64], R5 ;  /* 0x000000050c000986 */ /* 0x0001e2000c101524 */
[----:B------:R-:W-:Y:S05]  /*24d0*/  @!P1 BRA `(.L_x_40) ;  /* 0x0000000000049947 */ /* 0x000fea0003800000 */
[----:B------:R2:W5:Y:S02]  /*24e0*/  LDG.E.LTC128B.U16 R24, desc[UR36][R10.64+0x2] ;  /* 0x000002240a187981 */ /* 0x000564000c1e1520 */
.L_x_40:
[----:B------:R-:W-:Y:S05]  /*24f0*/  BSYNC B1 ;  /* 0x0000000000017941 */ /* 0x000fea0003800000 */
.L_x_39:
[----:B0----5:R-:W-:Y:S01]  /*2500*/  IMAD.U32 R5, R24, 0x10000, RZ ;  /* 0x0001000018057824 */ /* 0x021fe200078e00ff */
[----:B------:R-:W-:Y:S01]  /*2510*/  ISETP.GT.AND P0, PT, R4, 0x8, PT ;  /* 0x000000080400780c */ /* 0x000fe20003f04270 */
[----:B------:R-:W-:Y:S02]  /*2520*/  BSSY B1, `(.L_x_41) ;  /* 0x0000008000017945 */ /* 0x000fe40003800000 */
[----:B------:R-:W-:Y:S01]  /*2530*/  FMUL R14, R5, R56 ;  /* 0x00000038050e7220 */ /* 0x000fe20000400000 */
[----:B------:R-:W-:-:S03]  /*2540*/  ISETP.GT.AND P2, PT, R3, RZ, P0 ;  /* 0x000000ff0300720c */ /* 0x000fc60000744270 */
[----:B------:R-:W-:-:S05]  /*2550*/  FFMA R14, R27, R23, R14 ;  /* 0x000000171b0e7223 */ /* 0x000fca000000000e */
[----:B------:R-:W-:-:S05]  /*2560*/  F2FP.BF16.F32.PACK_AB R14, RZ, R14 ;  /* 0x0000000eff0e723e */ /* 0x000fca00000010ff */
[----:B------:R0:W-:Y:S01]  /*2570*/  @P1 STG.E.U16 desc[UR36][R12.64+0x2], R14 ;  /* 0x0000020e0c001986 */ /* 0x0001e2000c101524 */
[----:B------:R-:W-:Y:S05]  /*2580*/  @!P2 BRA `(.L_x_42) ;  /* 0x000000000004a947 */ /* 0x000fea0003800000 */
[----:B------:R3:W5:Y:S02]  /*2590*/  LDG.E.LTC128B.U16 R24, desc[UR36][R6.64+0x10] ;  /* 0x0000102406187981 */ /* 0x000764000c1e1520 */
.L_x_42:
[----:B------:R-:W-:Y:S05]  /*25a0*/  BSYNC B1 ;  /* 0x0000000000017941 */ /* 0x000fea0003800000 */
.L_x_41:
[----:B-----5:R-:W-:Y:S01]  /*25b0*/  IMAD.U32 R5, R24, 0x10000, RZ ;  /* 0x0001000018057824 */ /* 0x020fe200078e00ff */
        /* <DEDUP_REMOVED lines=9> */
.L_x_44:
[----:B------:R-:W-:Y:S05]  /*2650*/  BSYNC B1 ;  /* 0x0000000000017941 */ /* 0x000fea0003800000 */
.L_x_43:
[----:B----45:R-:W-:Y:S01]  /*2660*/  IMAD.U32 R5, R24, 0x10000, RZ ;  /* 0x0001000018057824 */ /* 0x030fe200078e00ff */
[----:B------:R-:W-:Y:S01]  /*2670*/  ISETP.GT.AND P0, PT, R3, 0x8, P0 ;  /* 0x000000080300780c */ /* 0x000fe20000704270 */
[----:B------:R-:W-:Y:S02]  /*2680*/  BSSY B1, `(.L_x_45) ;  /* 0x0000007000017945 */ /* 0x000fe40003800000 */
[----:B0-----:R-:W-:-:S04]  /*2690*/  FMUL R14, R5, R56 ;  /* 0x00000038050e7220 */ /* 0x001fc80000400000 */
[----:B------:R-:W-:-:S05]  /*26a0*/  FFMA R14, R29, R23, R14 ;  /* 0x000000171d0e7223 */ /* 0x000fca000000000e */
[----:B------:R-:W-:-:S05]  /*26b0*/  F2FP.BF16.F32.PACK_AB R14, RZ, R14 ;  /* 0x0000000eff0e723e */ /* 0x000fca00000010ff */
[----:B------:R0:W-:Y:S01]  /*26c0*/  @P3 STG.E.U16 desc[UR36][R8.64+0x12], R14 ;  /* 0x0000120e08003986 */ /* 0x0001e2000c101524 */
[----:B------:R-:W-:Y:S05]  /*26d0*/  @!P0 BRA `(.L_x_46) ;  /* 0x0000000000048947 */ /* 0x000fea0003800000 */
[----:B------:R4:W5:Y:S02]  /*26e0*/  LDG.E.LTC128B.U16 R24, desc[UR36][R10.64+0x10] ;  /* 0x000010240a187981 */ /* 0x000964000c1e1520 */
.L_x_46:
[----:B------:R-:W-:Y:S05]  /*26f0*/  BSYNC B1 ;  /* 0x0000000000017941 */ /* 0x000fea0003800000 */
.L_x_45:
[----:B-----5:R-:W-:Y:S01]  /*2700*/  IMAD.U32 R5, R24, 0x10000, RZ ;  /* 0x0001000018057824 */ /* 0x020fe200078e00ff */
[----:B------:R-:W-:Y:S01]  /*2710*/  ISETP.GT.AND P1, PT, R3, 0x8, P1 ;  /* 0x000000080300780c */ /* 0x000fe20000f24270 */
[----:B------:R-:W-:Y:S02]  /*2720*/  BSSY B1, `(.L_x_47) ;  /* 0x0000007000017945 */ /* 0x000fe40003800000 */
[----:B------:R-:W-:-:S04]  /*2730*/  FMUL R5, R5, R56 ;  /* 0x0000003805057220 */ /* 0x000fc80000400000 */
[----:B------:R-:W-:-:S05]  /*2740*/  FFMA R5, R30, R23, R5 ;  /* 0x000000171e057223 */ /* 0x000fca0000000005 */
[----:B------:R-:W-:-:S05]  /*2750*/  F2FP.BF16.F32.PACK_AB R5, RZ, R5 ;  /* 0x00000005ff05723e */ /* 0x000fca00000010ff */
[----:B------:R0:W-:Y:S01]  /*2760*/  @P0 STG.E.U16 desc[UR36][R12.64+0x10], R5 ;  /* 0x000010050c000986 */ /* 0x0001e2000c101524 */
[----:B------:R-:W-:Y:S05]  /*2770*/  @!P1 BRA `(.L_x_48) ;  /* 0x0000000000049947 */ /* 0x000fea0003800000 */
[----:B------:R0:W5:Y:S02]  /*2780*/  LDG.E.LTC128B.U16 R24, desc[UR36][R10.64+0x12] ;  /* 0x000012240a187981 */ /* 0x000164000c1e1520 */
.L_x_48:
[----:B------:R-:W-:Y:S05]  /*2790*/  BSYNC B1 ;  /* 0x0000000000017941 */ /* 0x000fea0003800000 */
.L_x_47:
        /* <DEDUP_REMOVED lines=10> */
.L_x_50:
[----:B------:R-:W-:Y:S05]  /*2840*/  BSYNC B1 ;  /* 0x0000000000017941 */ /* 0x000fea0003800000 */
.L_x_49:
        /* <DEDUP_REMOVED lines=10> */
.L_x_52:
[----:B------:R-:W-:Y:S05]  /*28f0*/  BSYNC B1 ;  /* 0x0000000000017941 */ /* 0x000fea0003800000 */
.L_x_51:
[----:B0----5:R-:W-:Y:S01]  /*2900*/  IMAD.U32 R5, R24, 0x10000, RZ ;  /* 0x0001000018057824 */ /* 0x021fe200078e00ff */
        /* <DEDUP_REMOVED lines=8> */
.L_x_54:
[----:B------:R-:W-:Y:S05]  /*2990*/  BSYNC B1 ;  /* 0x0000000000017941 */ /* 0x000fea0003800000 */
.L_x_53:
        /* <DEDUP_REMOVED lines=9> */
.L_x_56:
[----:B------:R-:W-:Y:S05]  /*2a30*/  BSYNC B1 ;  /* 0x0000000000017941 */ /* 0x000fea0003800000 */
.L_x_55:
        /* <DEDUP_REMOVED lines=10> */
.L_x_58:
[----:B------:R-:W-:Y:S05]  /*2ae0*/  BSYNC B1 ;  /* 0x0000000000017941 */ /* 0x000fea0003800000 */
.L_x_57:
        /* <DEDUP_REMOVED lines=10> */
.L_x_60:
[----:B------:R-:W-:Y:S05]  /*2b90*/  BSYNC B1 ;  /* 0x0000000000017941 */ /* 0x000fea0003800000 */
.L_x_59:
        /* <DEDUP_REMOVED lines=9> */
.L_x_62:
[----:B------:R-:W-:Y:S05]  /*2c30*/  BSYNC B1 ;  /* 0x0000000000017941 */ /* 0x000fea0003800000 */
.L_x_61:
        /* <DEDUP_REMOVED lines=9> */
.L_x_64:
[----:B------:R-:W-:Y:S05]  /*2cd0*/  BSYNC B1 ;  /* 0x0000000000017941 */ /* 0x000fea0003800000 */
.L_x_63:
        /* <DEDUP_REMOVED lines=10> */
.L_x_66:
[----:B------:R-:W-:Y:S05]  /*2d80*/  BSYNC B1 ;  /* 0x0000000000017941 */ /* 0x000fea0003800000 */
.L_x_65:
        /* <DEDUP_REMOVED lines=10> */
.L_x_68:
[----:B------:R-:W-:Y:S05]  /*2e30*/  BSYNC B1 ;  /* 0x0000000000017941 */ /* 0x000fea0003800000 */
.L_x_67:
        /* <DEDUP_REMOVED lines=9> */
.L_x_70:
[----:B------:R-:W-:Y:S05]  /*2ed0*/  BSYNC B1 ;  /* 0x0000000000017941 */ /* 0x000fea0003800000 */
.L_x_69:
        /* <DEDUP_REMOVED lines=9> */
.L_x_72:
[----:B------:R-:W-:Y:S05]  /*2f70*/  BSYNC B1 ;  /* 0x0000000000017941 */ /* 0x000fea0003800000 */
.L_x_71:
        /* <DEDUP_REMOVED lines=10> */
.L_x_74:
[----:B------:R-:W-:Y:S05]  /*3020*/  BSYNC B1 ;  /* 0x0000000000017941 */ /* 0x000fea0003800000 */
.L_x_73:
        /* <DEDUP_REMOVED lines=10> */
.L_x_76:
[----:B------:R-:W-:Y:S05]  /*30d0*/  BSYNC B1 ;  /* 0x0000000000017941 */ /* 0x000fea0003800000 */
.L_x_75:
        /* <DEDUP_REMOVED lines=9> */
.L_x_78:
[----:B------:R-:W-:Y:S05]  /*3170*/  BSYNC B1 ;  /* 0x0000000000017941 */ /* 0x000fea0003800000 */
.L_x_77:
        /* <DEDUP_REMOVED lines=9> */
.L_x_80:
[----:B------:R-:W-:Y:S05]  /*3210*/  BSYNC B1 ;  /* 0x0000000000017941 */ /* 0x000fea0003800000 */
.L_x_79:
        /* <DEDUP_REMOVED lines=10> */
.L_x_82:
[----:B------:R-:W-:Y:S05]  /*32c0*/  BSYNC B1 ;  /* 0x0000000000017941 */ /* 0x000fea0003800000 */
.L_x_81:
        /* <DEDUP_REMOVED lines=10> */
.L_x_84:
[----:B------:R-:W-:Y:S05]  /*3370*/  BSYNC B1 ;  /* 0x0000000000017941 */ /* 0x000fea0003800000 */
.L_x_83:
        /* <DEDUP_REMOVED lines=9> */
.L_x_86:
[----:B------:R-:W-:Y:S05]  /*3410*/  BSYNC B1 ;  /* 0x0000000000017941 */ /* 0x000fea0003800000 */
.L_x_85:
        /* <DEDUP_REMOVED lines=9> */
.L_x_88:
[----:B------:R-:W-:Y:S05]  /*34b0*/  BSYNC B1 ;  /* 0x0000000000017941 */ /* 0x000fea0003800000 */
.L_x_87:
        /* <DEDUP_REMOVED lines=10> */
.L_x_90:
[----:B------:R-:W-:Y:S05]  /*3560*/  BSYNC B1 ;  /* 0x0000000000017941 */ /* 0x000fea0003800000 */
.L_x_89:
[----:B-----5:R-:W-:Y:S01]  /*3570*/  IMAD.U32 R5, R24, 0x10000, RZ ;  /* 0x0001000018057824 */ /* 0x020fe200078e00ff */
[----:B------:R-:W-:Y:S01]  /*3580*/  ISETP.GT.AND P1, PT, R4, 0x39, PT ;  /* 0x000000390400780c */ /* 0x000fe20003f24270 */
[----:B------:R-:W-:Y:S01]  /*3590*/  @P2 IMAD.MOV.U32 R4, RZ, RZ, R8 ;  /* 0x000000ffff042224 */ /* 0x000fe200078e0008 */
[----:B------:R-:W-:Y:S01]  /*35a0*/  BSSY B1, `(.L_x_91) ;  /* 0x000000a000017945 */ /* 0x000fe20003800000 */
[----:B------:R-:W-:Y:S01]  /*35b0*/  FMUL R5, R5, R56 ;  /* 0x0000003805057220 */ /* 0x000fe20000400000 */
[----:B------:R-:W-:-:S03]  /*35c0*/  ISETP.GT.AND P3, PT, R3, RZ, P1 ;  /* 0x000000ff0300720c */ /* 0x000fc60000f64270 */
[----:B------:R-:W-:-:S05]  /*35d0*/  FFMA R5, R52, R23, R5 ;  /* 0x0000001734057223 */ /* 0x000fca0000000005 */
[----:B------:R-:W-:-:S04]  /*35e0*/  F2FP.BF16.F32.PACK_AB R5, RZ, R5 ;  /* 0x00000005ff05723e */ /* 0x000fc800000010ff */
[----:B0-----:R-:W-:Y:S01]  /*35f0*/  PRMT R14, R5, 0x7610, R14 ;  /* 0x00007610050e7816 */ /* 0x001fe2000000000e */
[----:B------:R-:W-:-:S05]  /*3600*/  @P2 IMAD.MOV.U32 R5, RZ, RZ, R9 ;  /* 0x000000ffff052224 */ /* 0x000fca00078e0009 */
[----:B------:R0:W-:Y:S01]  /*3610*/  @P2 STG.E.U16 desc[UR36][R4.64+0x70], R14 ;  /* 0x0000700e04002986 */ /* 0x0001e2000c101524 */
[----:B------:R-:W-:Y:S05]  /*3620*/  @!P3 BRA `(.L_x_92) ;  /* 0x000000000004b947 */ /* 0x000fea0003800000 */
[----:B------:R0:W5:Y:S02]  /*3630*/  LDG.E.LTC128B.U16 R24, desc[UR36][R6.64+0x72] ;  /* 0x0000722406187981 */ /* 0x000164000c1e1520 */
.L_x_92:
[----:B------:R-:W-:Y:S05]  /*3640*/  BSYNC B1 ;  /* 0x0000000000017941 */ /* 0x000fea0003800000 */
.L_x_91:
        /* <DEDUP_REMOVED lines=9> */
.L_x_94:
[----:B------:R-:W-:Y:S05]  /*36e0*/  BSYNC B1 ;  /* 0x0000000000017941 */ /* 0x000fea0003800000 */
.L_x_93:
[----:B-----5:R-:W-:Y:S01]  /*36f0*/  IMAD.U32 R5, R24, 0x10000, RZ ;  /* 0x0001000018057824 */ /* 0x020fe200078e00ff */
[----:B------:R-:W-:Y:S01]  /*3700*/  ISETP.GT.AND P1, PT, R3, 0x8, P1 ;  /* 0x000000080300780c */ /* 0x000fe20000f24270 */
[----:B0-----:R-:W-:Y:S01]  /*3710*/  @P0 IMAD.MOV.U32 R4, RZ, RZ, R12 ;  /* 0x000000ffff040224 */ /* 0x001fe200078e000c */
[----:B------:R-:W-:Y:S01]  /*3720*/  BSSY B1, `(.L_x_95) ;  /* 0x0000009000017945 */ /* 0x000fe20003800000 */
[----:B------:R-:W-:-:S04]  /*3730*/  FMUL R5, R5, R56 ;  /* 0x0000003805057220 */ /* 0x000fc80000400000 */
[----:B------:R-:W-:-:S05]  /*3740*/  FFMA R5, R54, R23, R5 ;  /* 0x0000001736057223 */ /* 0x000fca0000000005 */
[----:B------:R-:W-:-:S04]  /*3750*/  F2FP.BF16.F32.PACK_AB R5, RZ, R5 ;  /* 0x00000005ff05723e */ /* 0x000fc800000010ff */
[----:B-1-3--:R-:W-:Y:S01]  /*3760*/  PRMT R6, R5, 0x7610, R6 ;  /* 0x0000761005067816 */ /* 0x00afe20000000006 */
[----:B------:R-:W-:-:S05]  /*3770*/  @P0 IMAD.MOV.U32 R5, RZ, RZ, R13 ;  /* 0x000000ffff050224 */ /* 0x000fca00078e000d */
[----:B------:R0:W-:Y:S01]  /*3780*/  @P0 STG.E.U16 desc[UR36][R4.64+0x70], R6 ;  /* 0x0000700604000986 */ /* 0x0001e2000c101524 */
[----:B------:R-:W-:Y:S05]  /*3790*/  @!P1 BRA `(.L_x_96) ;  /* 0x0000000000049947 */ /* 0x000fea0003800000 */
[----:B------:R1:W5:Y:S02]  /*37a0*/  LDG.E.LTC128B.U16 R24, desc[UR36][R10.64+0x72] ;  /* 0x000072240a187981 */ /* 0x000364000c1e1520 */
.L_x_96:
[----:B------:R-:W-:Y:S05]  /*37b0*/  BSYNC B1 ;  /* 0x0000000000017941 */ /* 0x000fea0003800000 */
.L_x_95:
[----:B------:R-:W-:Y:S05]  /*37c0*/  @!P1 BRA `(.L_x_97) ;  /* 0x0000000800909947 */ /* 0x000fea0003800000 */
[----:B-----5:R-:W-:-:S04]  /*37d0*/  IMAD.U32 R3, R24, 0x10000, RZ ;  /* 0x0001000018037824 */ /* 0x020fc800078e00ff */
[----:B0-----:R-:W-:-:S04]  /*37e0*/  FMUL R4, R3, R56 ;  /* 0x0000003803047220 */ /* 0x001fc80000400000 */
[----:B------:R-:W-:-:S05]  /*37f0*/  FFMA R4, R55, R23, R4 ;  /* 0x0000001737047223 */ /* 0x000fca0000000004 */
[----:B------:R-:W-:-:S05]  /*3800*/  F2FP.BF16.F32.PACK_AB R4, RZ, R4 ;  /* 0x00000004ff04723e */ /* 0x000fca00000010ff */
[----:B------:R3:W-:Y:S01]  /*3810*/  STG.E.U16 desc[UR36][R12.64+0x72], R4 ;  /* 0x000072040c007986 */ /* 0x0007e2000c101524 */
[----:B------:R-:W-:Y:S05]  /*3820*/  BRA `(.L_x_97) ;  /* 0x0000000800787947 */ /* 0x000fea0003800000 */
.L_x_36:
[----:B------:R-:W-:Y:S01]  /*3830*/  ISETP.GT.AND P2, PT, R4, 0x1, PT ;  /* 0x000000010400780c */ /* 0x000fe20003f44270 */
[----:B------:R-:W-:Y:S01]  /*3840*/  ULDC.64 UR4, c[0x0][0x5c0] ;  /* 0x0001700000047ab9 */ /* 0x000fe20000000a00 */
[-C--:B------:R-:W-:Y:S01]  /*3850*/  FMUL R24, R24, R23.reuse ;  /* 0x0000001718187220 */ /* 0x080fe20000400000 */
[-C--:B------:R-:W-:Y:S01]  /*3860*/  FMUL R25, R25, R23.reuse ;  /* 0x0000001719197220 */ /* 0x080fe20000400000 */
[----:B------:R-:W-:Y:S01]  /*3870*/  ISETP.GT.AND P1, PT, R3, RZ, P2 ;  /* 0x000000ff0300720c */ /* 0x000fe20001724270 */
[-C--:B------:R-:W-:Y:S01]  /*3880*/  FMUL R26, R26, R23.reuse ;  /* 0x000000171a1a7220 */ /* 0x080fe20000400000 */
[----:B------:R-:W-:Y:S01]  /*3890*/  LEA R6, P4, R60, UR4, 0x1 ;  /* 0x000000043c067c11 */ /* 0x000fe2000f8808ff */
[-C--:B------:R-:W-:Y:S01]  /*38a0*/  FMUL R27, R27, R23.reuse ;  /* 0x000000171b1b7220 */ /* 0x080fe20000400000 */
[----:B------:R-:W-:Y:S01]  /*38b0*/  F2FP.BF16.F32.PACK_AB R24, RZ, R24 ;  /* 0x00000018ff18723e */ /* 0x000fe200000010ff */
[-C--:B------:R-:W-:Y:S01]  /*38c0*/  FMUL R28, R28, R23.reuse ;  /* 0x000000171c1c7220 */ /* 0x080fe20000400000 */
[----:B------:R-:W-:Y:S01]  /*38d0*/  LEA.HI.X R7, R60, UR5, R77, 0x1, P4 ;  /* 0x000000053c077c11 */ /* 0x000fe2000a0f0c4d */
[----:B------:R-:W-:Y:S01]  /*38e0*/  FMUL R29, R29, R23 ;  /* 0x000000171d1d7220 */ /* 0x000fe20000400000 */
[----:B------:R-:W-:Y:S01]  /*38f0*/  F2FP.BF16.F32.PACK_AB R25, RZ, R25 ;  /* 0x00000019ff19723e */ /* 0x000fe200000010ff */
[-C--:B------:R-:W-:Y:S01]  /*3900*/  FMUL R30, R30, R23.reuse ;  /* 0x000000171e1e7220 */ /* 0x080fe20000400000 */
[----:B------:R-:W-:Y:S01]  /*3910*/  ISETP.GT.AND P2, PT, R3, 0x8, P2 ;  /* 0x000000080300780c */ /* 0x000fe20001744270 */
[----:B------:R-:W-:Y:S01]  /*3920*/  @P3 STG.E.U16 desc[UR36][R6.64], R24 ;  /* 0x0000001806003986 */ /* 0x000fe2000c101524 */
[C---:B------:R-:W-:Y:S01]  /*3930*/  SHF.L.U64.HI R69, R68.reuse, 0x4, R69 ;  /* 0x0000000444457819 */ /* 0x040fe20000010245 */
[-C--:B------:R-:W-:Y:S01]  /*3940*/  FMUL R31, R31, R23.reuse ;  /* 0x000000171f1f7220 */ /* 0x080fe20000400000 */
[----:B------:R-:W-:Y:S01]  /*3950*/  LEA R8, P3, R68, R6, 0x4 ;  /* 0x0000000644087211 */ /* 0x000fe200078620ff */
[----:B------:R-:W-:Y:S01]  /*3960*/  @P1 STG.E.U16 desc[UR36][R6.64+0x2], R25 ;  /* 0x0000021906001986 */ /* 0x000fe2000c101524 */
[----:B------:R-:W-:Y:S01]  /*3970*/  ISETP.GT.AND P1, PT, R3, 0x8, P0 ;  /* 0x000000080300780c */ /* 0x000fe20000724270 */
[----:B------:R-:W-:Y:S01]  /*3980*/  FMUL R32, R32, R23 ;  /* 0x0000001720207220 */ /* 0x000fe20000400000 */
[----:B------:R-:W-:Y:S01]  /*3990*/  F2FP.BF16.F32.PACK_AB R26, RZ, R26 ;  /* 0x0000001aff1a723e */ /* 0x000fe200000010ff */
[----:B------:R-:W-:Y:S01]  /*39a0*/  IMAD.X R9, R69, 0x1, R7, P3 ;  /* 0x0000000145097824 */ /* 0x000fe200018e0607 */
[----:B------:R-:W-:Y:S01]  /*39b0*/  F2FP.BF16.F32.PACK_AB R27, RZ, R27 ;  /* 0x0000001bff1b723e */ /* 0x000fe200000010ff */
[-C--:B------:R-:W-:Y:S01]  /*39c0*/  FMUL R33, R33, R23.reuse ;  /* 0x0000001721217220 */ /* 0x080fe20000400000 */
[----:B------:R-:W-:Y:S01]  /*39d0*/  ISETP.GT.AND P0, PT, R4, 0x8, PT ;  /* 0x000000080400780c */ /* 0x000fe20003f04270 */
[-C--:B------:R-:W-:Y:S01]  /*39e0*/  FMUL R34, R34, R23.reuse ;  /* 0x0000001722227220 */ /* 0x080fe20000400000 */
[----:B------:R-:W-:Y:S01]  /*39f0*/  F2FP.BF16.F32.PACK_AB R28, RZ, R28 ;  /* 0x0000001cff1c723e */ /* 0x000fe200000010ff */
[-C--:B------:R-:W-:Y:S01]  /*3a00*/  FMUL R35, R35, R23.reuse ;  /* 0x0000001723237220 */ /* 0x080fe20000400000 */
[C---:B------:R-:W-:Y:S01]  /*3a10*/  ISETP.GT.AND P4, PT, R3.reuse, RZ, P0 ;  /* 0x000000ff0300720c */ /* 0x040fe20000784270 */
[----:B------:R-:W-:Y:S01]  /*3a20*/  FMUL R36, R36, R23 ;  /* 0x0000001724247220 */ /* 0x000fe20000400000 */
[----:B------:R-:W-:Y:S01]  /*3a30*/  F2FP.BF16.F32.PACK_AB R29, RZ, R29 ;  /* 0x0000001dff1d723e */ /* 0x000fe200000010ff */
[----:B------:R-:W-:Y:S01]  /*3a40*/  @P1 STG.E.U16 desc[UR36][R8.64], R26 ;  /* 0x0000001a08001986 */ /* 0x000fe2000c101524 */
[----:B------:R-:W-:Y:S01]  /*3a50*/  ISETP.GT.AND P1, PT, R3, 0x8, P0 ;  /* 0x000000080300780c */ /* 0x000fe20000724270 */
[-C--:B------:R-:W-:Y:S01]  /*3a60*/  FMUL R37, R37, R23.reuse ;  /* 0x0000001725257220 */ /* 0x080fe20000400000 */
[C---:B------:R-:W-:Y:S01]  /*3a70*/  ISETP.GT.AND P0, PT, R4.reuse, 0x10, PT ;  /* 0x000000100400780c */ /* 0x040fe20003f04270 */
[----:B------:R-:W-:Y:S01]  /*3a80*/  @P2 STG.E.U16 desc[UR36][R8.64+0x2], R27 ;  /* 0x0000021b08002986 */ /* 0x000fe2000c101524 */
[----:B------:R-:W-:Y:S01]  /*3a90*/  ISETP.GT.AND P2, PT, R4, 0x9, PT ;  /* 0x000000090400780c */ /* 0x000fe20003f44270 */
[-C--:B------:R-:W-:Y:S01]  /*3aa0*/  FMUL R38, R38, R23.reuse ;  /* 0x0000001726267220 */ /* 0x080fe20000400000 */
[----:B------:R-:W-:Y:S01]  /*3ab0*/  F2FP.BF16.F32.PACK_AB R30, RZ, R30 ;  /* 0x0000001eff1e723e */ /* 0x000fe200000010ff */
[-C--:B------:R-:W-:Y:S01]  /*3ac0*/  FMUL R39, R39, R23.reuse ;  /* 0x0000001727277220 */ /* 0x080fe20000400000 */
[C---:B------:R-:W-:Y:S01]  /*3ad0*/  ISETP.GT.AND P3, PT, R3.reuse, RZ, P2 ;  /* 0x000000ff0300720c */ /* 0x040fe20001764270 */
[----:B------:R-:W-:Y:S01]  /*3ae0*/  @P4 STG.E.U16 desc[UR36][R6.64+0x10], R28 ;  /* 0x0000101c06004986 */ /* 0x000fe2000c101524 */
[----:B------:R-:W-:Y:S01]  /*3af0*/  ISETP.GT.AND P2, PT, R3, 0x8, P2 ;  /* 0x000000080300780c */ /* 0x000fe20001744270 */
[----:B------:R-:W-:Y:S01]  /*3b00*/  FMUL R40, R40, R23 ;  /* 0x0000001728287220 */ /* 0x000fe20000400000 */
[----:B------:R-:W-:Y:S01]  /*3b10*/  F2FP.BF16.F32.PACK_AB R31, RZ, R31 ;  /* 0x0000001fff1f723e */ /* 0x000fe200000010ff */
[-C--:B------:R-:W-:Y:S01]  /*3b20*/  FMUL R41, R41, R23.reuse ;  /* 0x0000001729297220 */ /* 0x080fe20000400000 */
[----:B------:R-:W-:Y:S01]  /*3b30*/  ISETP.GT.AND P4, PT, R3, RZ, P0 ;  /* 0x000000ff0300720c */ /* 0x000fe20000784270 */
[-C--:B------:R-:W-:Y:S01]  /*3b40*/  FMUL R42, R42, R23.reuse ;  /* 0x000000172a2a7220 */ /* 0x080fe20000400000 */
[----:B------:R-:W-:Y:S01]  /*3b50*/  F2FP.BF16.F32.PACK_AB R32, RZ, R32 ;  /* 0x00000020ff20723e */ /* 0x000fe200000010ff */
[----:B------:R-:W-:Y:S01]  /*3b60*/  FMUL R43, R43, R23 ;  /* 0x000000172b2b7220 */ /* 0x000fe20000400000 */
[----:B------:R-:W-:Y:S01]  /*3b70*/  F2FP.BF16.F32.PACK_AB R33, RZ, R33 ;  /* 0x00000021ff21723e */ /* 0x000fe200000010ff */
[-C--:B------:R-:W-:Y:S01]  /*3b80*/  FMUL R44, R44, R23.reuse ;  /* 0x000000172c2c7220 */ /* 0x080fe20000400000 */
[----:B------:R-:W-:Y:S01]  /*3b90*/  F2FP.BF16.F32.PACK_AB R34, RZ, R34 ;  /* 0x00000022ff22723e */ /* 0x000fe200000010ff */
[----:B------:R-:W-:Y:S01]  /*3ba0*/  @P3 STG.E.U16 desc[UR36][R6.64+0x12], R29 ;  /* 0x0000121d06003986 */ /* 0x000fe2000c101524 */
[----:B------:R-:W-:Y:S01]  /*3bb0*/  ISETP.GT.AND P3, PT, R4, 0x11, PT ;  /* 0x000000110400780c */ /* 0x000fe20003f64270 */
[----:B------:R-:W-:Y:S01]  /*3bc0*/  FMUL R45, R45, R23 ;  /* 0x000000172d2d7220 */ /* 0x000fe20000400000 */
[----:B------:R-:W-:Y:S01]  /*3bd0*/  F2FP.BF16.F32.PACK_AB R35, RZ, R35 ;  /* 0x00000023ff23723e */ /* 0x000fe200000010ff */
[----:B------:R-:W-:Y:S01]  /*3be0*/  @P1 STG.E.U16 desc[UR36][R8.64+0x10], R30 ;  /* 0x0000101e08001986 */ /* 0x000fe2000c101524 */
[C---:B------:R-:W-:Y:S01]  /*3bf0*/  ISETP.GT.AND P1, PT, R3.reuse, 0x8, P0 ;  /* 0x000000080300780c */ /* 0x040fe20000724270 */
[-C--:B------:R-:W-:Y:S01]  /*3c00*/  FMUL R46, R46, R23.reuse ;  /* 0x000000172e2e7220 */ /* 0x080fe20000400000 */
[----:B------:R-:W-:Y:S01]  /*3c10*/  ISETP.GT.AND P0, PT, R4, 0x18, PT ;  /* 0x000000180400780c */ /* 0x000fe20003f04270 */
[----:B------:R-:W-:Y:S01]  /*3c20*/  @P2 STG.E.U16 desc[UR36][R8.64+0x12], R31 ;  /* 0x0000121f08002986 */ /* 0x000fe2000c101524 */
[----:B------:R-:W-:Y:S01]  /*3c30*/  ISETP.GT.AND P2, PT, R3, RZ, P3 ;  /* 0x000000ff0300720c */ /* 0x000fe20001f44270 */
[-C--:B------:R-:W-:Y:S01]  /*3c40*/  FMUL R47, R47, R23.reuse ;  /* 0x000000172f2f7220 */ /* 0x080fe20000400000 */
[C---:B------:R-:W-:Y:S01]  /*3c50*/  ISETP.GT.AND P3, PT, R3.reuse, 0x8, P3 ;  /* 0x000000080300780c */ /* 0x040fe20001f64270 */
[----:B------:R-:W-:Y:S01]  /*3c60*/  @P4 STG.E.U16 desc[UR36][R6.64+0x20], R32 ;  /* 0x0000202006004986 */ /* 0x000fe2000c101524 */
[----:B------:R-:W-:Y:S01]  /*3c70*/  ISETP.GT.AND P4, PT, R3, RZ, P0 ;  /* 0x000000ff0300720c */ /* 0x000fe20000784270 */
[-C--:B------:R-:W-:Y:S01]  /*3c80*/  FMUL R48, R48, R23.reuse ;  /* 0x0000001730307220 */ /* 0x080fe20000400000 */
[----:B------:R-:W-:Y:S01]  /*3c90*/  F2FP.BF16.F32.PACK_AB R36, RZ, R36 ;  /* 0x00000024ff24723e */ /* 0x000fe200000010ff */
[----:B------:R-:W-:Y:S01]  /*3ca0*/  FMUL R49, R49, R23 ;  /* 0x0000001731317220 */ /* 0x000fe20000400000 */
[----:B------:R-:W-:Y:S01]  /*3cb0*/  F2FP.BF16.F32.PACK_AB R37, RZ, R37 ;  /* 0x00000025ff25723e */ /* 0x000fe200000010ff */
[-C--:B------:R-:W-:Y:S01]  /*3cc0*/  FMUL R50, R50, R23.reuse ;  /* 0x0000001732327220 */ /* 0x080fe20000400000 */
[----:B------:R-:W-:Y:S01]  /*3cd0*/  F2FP.BF16.F32.PACK_AB R38, RZ, R38 ;  /* 0x00000026ff26723e */ /* 0x000fe200000010ff */
[----:B------:R-:W-:Y:S01]  /*3ce0*/  FMUL R51, R51, R23 ;  /* 0x0000001733337220 */ /* 0x000fe20000400000 */
[----:B------:R-:W-:Y:S01]  /*3cf0*/  F2FP.BF16.F32.PACK_AB R39, RZ, R39 ;  /* 0x00000027ff27723e */ /* 0x000fe200000010ff */
[----:B------:R-:W-:Y:S01]  /*3d00*/  @P2 STG.E.U16 desc[UR36][R6.64+0x22], R33 ;  /* 0x0000222106002986 */ /* 0x000fe2000c101524 */
[----:B------:R-:W-:Y:S01]  /*3d10*/  F2FP.BF16.F32.PACK_AB R40, RZ, R40 ;  /* 0x00000028ff28723e */ /* 0x000fe200000010ff */
        /* <DEDUP_REMOVED lines=10> */
[----:B------:R-:W-:Y:S01]  /*3dc0*/  @P4 STG.E.U16 desc[UR36][R6.64+0x30], R36 ;  /* 0x0000302406004986 */ /* 0x000fe2000c101524 */
[----:B------:R-:W-:Y:S01]  /*3dd0*/  ISETP.GT.AND P2, PT, R3, RZ, P3 ;  /* 0x000000ff0300720c */ /* 0x000fe20001f44270 */
[----:B------:R-:W-:Y:S01]  /*3de0*/  FMUL R55, R55, R23 ;  /* 0x0000001737377220 */ /* 0x000fe20000400000 */
[----:B------:R-:W-:-:S02]  /*3df0*/  ISETP.GT.AND P4, PT, R3, 0x8, P3 ;  /* 0x000000080300780c */ /* 0x000fc40001f84270 */
[C---:B------:R-:W-:Y:S02]  /*3e00*/  ISETP.GT.AND P3, PT, R3.reuse, RZ, P0 ;  /* 0x000000ff0300720c */ /* 0x040fe40000764270 */
[----:B------:R-:W-:Y:S02]  /*3e10*/  ISETP.GT.AND P0, PT, R3, 0x8, P0 ;  /* 0x000000080300780c */ /* 0x000fe40000704270 */
[----:B------:R-:W-:Y:S02]  /*3e20*/  F2FP.BF16.F32.PACK_AB R43, RZ, R43 ;  /* 0x0000002bff2b723e */ /* 0x000fe400000010ff */
[----:B------:R-:W-:Y:S02]  /*3e30*/  F2FP.BF16.F32.PACK_AB R44, RZ, R44 ;  /* 0x0000002cff2c723e */ /* 0x000fe400000010ff */
[----:B------:R-:W-:Y:S01]  /*3e40*/  F2FP.BF16.F32.PACK_AB R45, RZ, R45 ;  /* 0x0000002dff2d723e */ /* 0x000fe200000010ff */
[----:B------:R-:W-:Y:S01]  /*3e50*/  @P2 STG.E.U16 desc[UR36][R6.64+0x32], R37 ;  /* 0x0000322506002986 */ /* 0x000fe2000c101524 */
[----:B------:R-:W-:-:S02]  /*3e60*/  F2FP.BF16.F32.PACK_AB R46, RZ, R46 ;  /* 0x0000002eff2e723e */ /* 0x000fc400000010ff */
[----:B------:R-:W-:Y:S01]  /*3e70*/  F2FP.BF16.F32.PACK_AB R47, RZ, R47 ;  /* 0x0000002fff2f723e */ /* 0x000fe200000010ff */
[----:B------:R-:W-:Y:S01]  /*3e80*/  @P1 STG.E.U16 desc[UR36][R8.64+0x30], R38 ;  /* 0x0000302608001986 */ /* 0x000fe2000c101524 */
[C---:B------:R-:W-:Y:S02]  /*3e90*/  ISETP.GT.AND P1, PT, R4.reuse, 0x28, PT ;  /* 0x000000280400780c */ /* 0x040fe40003f24270 */
[----:B------:R-:W-:Y:S01]  /*3ea0*/  F2FP.BF16.F32.PACK_AB R48, RZ, R48 ;  /* 0x00000030ff30723e */ /* 0x000fe200000010ff */
[----:B------:R-:W-:Y:S01]  /*3eb0*/  @P4 STG.E.U16 desc[UR36][R8.64+0x32], R39 ;  /* 0x0000322708004986 */ /* 0x000fe2000c101524 */
[----:B------:R-:W-:Y:S02]  /*3ec0*/  ISETP.GT.AND P4, PT, R4, 0x21, PT ;  /* 0x000000210400780c */ /* 0x000fe40003f84270 */
[----:B------:R-:W-:Y:S01]  /*3ed0*/  F2FP.BF16.F32.PACK_AB R49, RZ, R49 ;  /* 0x00000031ff31723e */ /* 0x000fe200000010ff */
[----:B------:R-:W-:Y:S01]  /*3ee0*/  @P3 STG.E.U16 desc[UR36][R6.64+0x40], R40 ;  /* 0x0000402806003986 */ /* 0x000fe2000c101524 */
[----:B------:R-:W-:-:S02]  /*3ef0*/  ISETP.GT.AND P2, PT, R3, RZ, P4 ;  /* 0x000000ff0300720c */ /* 0x000fc40002744270 */
[C---:B------:R-:W-:Y:S02]  /*3f00*/  ISETP.GT.AND P4, PT, R3.reuse, 0x8, P4 ;  /* 0x000000080300780c */ /* 0x040fe40002784270 */
        /* <DEDUP_REMOVED lines=12> */
[C---:B------:R-:W-:Y:S02]  /*3fd0*/  ISETP.GT.AND P2, PT, R3.reuse, RZ, P0 ;  /* 0x000000ff0300720c */ /* 0x040fe40000744270 */
[----:B------:R-:W-:Y:S01]  /*3fe0*/  ISETP.GT.AND P0, PT, R3, 0x8, P0 ;  /* 0x000000080300780c */ /* 0x000fe20000704270 */
[----:B------:R-:W-:Y:S01]  /*3ff0*/  @P3 STG.E.U16 desc[UR36][R6.64+0x50], R44 ;  /* 0x0000502c06003986 */ /* 0x000fe2000c101524 */
[----:B------:R-:W-:-:S04]  /*4000*/  ISETP.GT.AND P3, PT, R4, 0x30, PT ;  /* 0x000000300400780c */ /* 0x000fc80003f64270 */
[C---:B------:R-:W-:Y:S02]  /*4010*/  ISETP.GT.AND P4, PT, R3.reuse, RZ, P3 ;  /* 0x000000ff0300720c */ /* 0x040fe40001f84270 */
[----:B------:R-:W-:-:S03]  /*4020*/  ISETP.GT.AND P3, PT, R3, 0x8, P3 ;  /* 0x000000080300780c */ /* 0x000fc60001f64270 */
[----:B------:R-:W-:Y:S01]  /*4030*/  @P2 STG.E.U16 desc[UR36][R6.64+0x52], R45 ;  /* 0x0000522d06002986 */ /* 0x000fe2000c101524 */
[----:B------:R-:W-:-:S03]  /*4040*/  ISETP.GT.AND P2, PT, R4, 0x39, PT ;  /* 0x000000390400780c */ /* 0x000fc60003f44270 */
[----:B------:R-:W-:Y:S01]  /*4050*/  @P1 STG.E.U16 desc[UR36][R8.64+0x50], R46 ;  /* 0x0000502e08001986 */ /* 0x000fe2000c101524 */
[----:B------:R-:W-:-:S03]  /*4060*/  ISETP.GT.AND P1, PT, R4, 0x38, PT ;  /* 0x000000380400780c */ /* 0x000fc60003f24270 */
[----:B------:R-:W-:Y:S01]  /*4070*/  @P0 STG.E.U16 desc[UR36][R8.64+0x52], R47 ;  /* 0x0000522f08000986 */ /* 0x000fe2000c101524 */
[----:B------:R-:W-:-:S03]  /*4080*/  ISETP.GT.AND P0, PT, R4, 0x31, PT ;  /* 0x000000310400780c */ /* 0x000fc60003f04270 */
[----:B------:R-:W-:Y:S01]  /*4090*/  @P4 STG.E.U16 desc[UR36][R6.64+0x60], R48 ;  /* 0x0000603006004986 */ /* 0x000fe2000c101524 */
[C---:B------:R-:W-:Y:S02]  /*40a0*/  ISETP.GT.AND P4, PT, R3.reuse, RZ, P0 ;  /* 0x000000ff0300720c */ /* 0x040fe40000784270 */
[----:B------:R-:W-:-:S11]  /*40b0*/  ISETP.GT.AND P0, PT, R3, 0x8, P0 ;  /* 0x000000080300780c */ /* 0x000fd60000704270 */
[----:B------:R-:W-:Y:S02]  /*40c0*/  @P4 IMAD.MOV.U32 R4, RZ, RZ, R6 ;  /* 0x000000ffff044224 */ /* 0x000fe400078e0006 */
[----:B------:R-:W-:-:S05]  /*40d0*/  @P4 IMAD.MOV.U32 R5, RZ, RZ, R7 ;  /* 0x000000ffff054224 */ /* 0x000fca00078e0007 */
[----:B------:R0:W-:Y:S01]  /*40e0*/  @P4 STG.E.U16 desc[UR36][R4.64+0x62], R49 ;  /* 0x0000623104004986 */ /* 0x0001e2000c101524 */
[C---:B------:R-:W-:Y:S02]  /*40f0*/  ISETP.GT.AND P4, PT, R3.reuse, RZ, P2 ;  /* 0x000000ff0300720c */ /* 0x040fe40001784270 */
[----:B------:R-:W-:Y:S01]  /*4100*/  ISETP.GT.AND P2, PT, R3, 0x8, P2 ;  /* 0x000000080300780c */ /* 0x000fe20001744270 */
[----:B0-----:R-:W-:Y:S02]  /*4110*/  @P3 IMAD.MOV.U32 R4, RZ, RZ, R8 ;  /* 0x000000ffff043224 */ /* 0x001fe400078e0008 */
[----:B------:R-:W-:-:S05]  /*4120*/  @P3 IMAD.MOV.U32 R5, RZ, RZ, R9 ;  /* 0x000000ffff053224 */ /* 0x000fca00078e0009 */
[----:B------:R0:W-:Y:S01]  /*4130*/  @P3 STG.E.U16 desc[UR36][R4.64+0x60], R50 ;  /* 0x0000603204003986 */ /* 0x0001e2000c101524 */
[C---:B------:R-:W-:Y:S02]  /*4140*/  ISETP.GT.AND P3, PT, R3.reuse, RZ, P1 ;  /* 0x000000ff0300720c */ /* 0x040fe40000f64270 */
[----:B------:R-:W-:Y:S01]  /*4150*/  ISETP.GT.AND P1, PT, R3, 0x8, P1 ;  /* 0x000000080300780c */ /* 0x000fe20000f24270 */
[----:B0-----:R-:W-:Y:S02]  /*4160*/  @P0 IMAD.MOV.U32 R4, RZ, RZ, R8 ;  /* 0x000000ffff040224 */ /* 0x001fe400078e0008 */
[----:B------:R-:W-:-:S05]  /*4170*/  @P0 IMAD.MOV.U32 R5, RZ, RZ, R9 ;  /* 0x000000ffff050224 */ /* 0x000fca00078e0009 */
[----:B------:R0:W-:Y:S03]  /*4180*/  @P0 STG.E.U16 desc[UR36][R4.64+0x62], R51 ;  /* 0x0000623304000986 */ /* 0x0001e6000c101524 */
[----:B0-----:R-:W-:Y:S02]  /*4190*/  @P3 IMAD.MOV.U32 R4, RZ, RZ, R6 ;  /* 0x000000ffff043224 */ /* 0x001fe400078e0006 */
[----:B------:R-:W-:-:S05]  /*41a0*/  @P3 IMAD.MOV.U32 R5, RZ, RZ, R7 ;  /* 0x000000ffff053224 */ /* 0x000fca00078e0007 */
[----:B------:R0:W-:Y:S04]  /*41b0*/  @P3 STG.E.U16 desc[UR36][R4.64+0x70], R52 ;  /* 0x0000703404003986 */ /* 0x0001e8000c101524 */
[----:B------:R1:W-:Y:S01]  /*41c0*/  @P4 STG.E.U16 desc[UR36][R6.64+0x72], R53 ;  /* 0x0000723506004986 */ /* 0x0003e2000c101524 */
[----:B0-----:R-:W-:Y:S02]  /*41d0*/  @P1 IMAD.MOV.U32 R4, RZ, RZ, R8 ;  /* 0x000000ffff041224 */ /* 0x001fe400078e0008 */
[----:B------:R-:W-:-:S05]  /*41e0*/  @P1 IMAD.MOV.U32 R5, RZ, RZ, R9 ;  /* 0x000000ffff051224 */ /* 0x000fca00078e0009 */
[----:B------:R1:W-:Y:S04]  /*41f0*/  @P1 STG.E.U16 desc[UR36][R4.64+0x70], R54 ;  /* 0x0000703604001986 */ /* 0x0003e8000c101524 */
[----:B------:R1:W-:Y:S02]  /*4200*/  @P2 STG.E.U16 desc[UR36][R8.64+0x72], R55 ;  /* 0x0000723708002986 */ /* 0x0003e4000c101524 */
.L_x_97:
[----:B------:R-:W-:Y:S05]  /*4210*/  BSYNC B0 ;  /* 0x0000000000007941 */ /* 0x000fea0003800000 */
.L_x_35:
[----:B------:R-:W-:Y:S01]  /*4220*/  ULDC UR4, c[0x0][0xc] ;  /* 0x0000030000047ab9 */ /* 0x000fe20000000800 */
[----:B------:R-:W-:Y:S01]  /*4230*/  ULDC UR5, c[0x0][0x10] ;  /* 0x0000040000057ab9 */ /* 0x000fe20000000800 */
[----:B------:R-:W0:Y:S01]  /*4240*/  LDC R3, c[0x0][0x14] ;  /* 0x00000500ff037b82 */ /* 0x000e220000000800 */
[----:B------:R-:W-:Y:S01]  /*4250*/  UIMAD.WIDE.U32 UR4, UR4, UR5, URZ ;  /* 0x00000005040472a5 */ /* 0x000fe2000f8e003f */
[----:B------:R-:W-:Y:S02]  /*4260*/  IMAD.MOV.U32 R61, RZ, RZ, -0x1 ;  /* 0xffffffffff3d7424 */ /* 0x000fe400078e00ff */
[----:B------:R-:W-:-:S03]  /*4270*/  IMAD.MOV.U32 R57, RZ, RZ, -0x1 ;  /* 0xffffffffff397424 */ /* 0x000fc600078e00ff */
[----:B0-----:R-:W-:-:S04]  /*4280*/  IMAD.WIDE.U32 R16, R3, UR4, R16 ;  /* 0x0000000403107c25 */ /* 0x001fc8000f8e0010 */
[----:B------:R-:W-:Y:S01]  /*4290*/  IMAD R3, R3, UR5, RZ ;  /* 0x0000000503037c24 */ /* 0x000fe2000f8e02ff */
[----:B------:R-:W-:Y:S02]  /*42a0*/  ULDC.64 UR4, c[0x0][0x650] ;  /* 0x0001940000047ab9 */ /* 0x000fe40000000a00 */
[----:B------:R-:W-:Y:S01]  /*42b0*/  ISETP.GE.U32.AND P0, PT, R16, UR4, PT ;  /* 0x0000000410007c0c */ /* 0x000fe2000bf06070 */
[--C-:B------:R-:W-:Y:S01]  /*42c0*/  IMAD.IADD R17, R17, 0x1, R3.reuse ;  /* 0x0000000111117824 */ /* 0x100fe200078e0203 */
[----:B------:R-:W-:-:S04]  /*42d0*/  PRMT R3, RZ, 0x7610, R3 ;  /* 0x00007610ff037816 */ /* 0x000fc80000000003 */
[----:B------:R-:W-:-:S13]  /*42e0*/  ISETP.GE.U32.AND.EX P0, PT, R17, UR5, PT, P0 ;  /* 0x0000000511007c0c */ /* 0x000fda000bf06100 */
[----:B------:R-:W-:Y:S05]  /*42f0*/  @P0 BRA `(.L_x_98) ;  /* 0x0000000400640947 */ /* 0x000fea0003800000 */
[----:B---3--:R-:W0:Y:S01]  /*4300*/  S2R R12, SR_CTAID.X ;  /* 0x00000000000c7919 */ /* 0x008e220000002500 */
[----:B-12-4-:R-:W1:Y:S01]  /*4310*/  LDC.64 R10, c[0x0][0x628] ;  /* 0x00018a00ff0a7b82 */ /* 0x016e620000000a00 */
[----:B------:R-:W-:Y:S01]  /*4320*/  ULDC UR4, c[0x0][0x150] ;  /* 0x0000540000047ab9 */ /* 0x000fe20000000800 */
[----:B------:R-:W-:Y:S01]  /*4330*/  IMAD.MOV.U32 R8, RZ, RZ, R16 ;  /* 0x000000ffff087224 */ /* 0x000fe200078e0010 */
[----:B-----5:R-:W2:Y:S01]  /*4340*/  S2R R24, SR_CTAID.Y ;  /* 0x0000000000187919 */ /* 0x020ea20000002600 */
[----:B------:R-:W-:-:S04]  /*4350*/  IMAD.MOV.U32 R9, RZ, RZ, R17 ;  /* 0x000000ffff097224 */ /* 0x000fc800078e0011 */
[----:B------:R-:W3:Y:S08]  /*4360*/  LDC R21, c[0x0][0x144] ;  /* 0x00005100ff157b82 */ /* 0x000ef00000000800 */
[----:B------:R-:W4:Y:S08]  /*4370*/  LDC R0, c[0x0][0x630] ;  /* 0x00018c00ff007b82 */ /* 0x000f300000000800 */
[----:B------:R-:W2:Y:S01]  /*4380*/  LDC.64 R14, c[0x0][0x620] ;  /* 0x00018800ff0e7b82 */ /* 0x000ea20000000a00 */
[----:B-1----:R-:W-:-:S04]  /*4390*/  ISETP.NE.U32.AND P0, PT, R10, RZ, PT ;  /* 0x000000ff0a00720c */ /* 0x002fc80003f05070 */
[----:B------:R-:W-:Y:S02]  /*43a0*/  ISETP.NE.AND.EX P0, PT, R11, RZ, PT, P0 ;  /* 0x000000ff0b00720c */ /* 0x000fe40003f05300 */
[----:B0-----:R-:W-:-:S05]  /*43b0*/  I2FP.F32.U32 R3, R12 ;  /* 0x0000000c00037245 */ /* 0x001fca0000201000 */
[----:B------:R-:W-:-:S04]  /*43c0*/  FMUL R3, R3, UR4 ;  /* 0x0000000403037c20 */ /* 0x000fc80008400000 */
[----:B------:R0:W1:Y:S02]  /*43d0*/  F2I.U32.TRUNC.NTZ R20, R3 ;  /* 0x0000000300147305 */ /* 0x000064000020f000 */
[----:B---34-:R-:W-:Y:S05]  /*43e0*/  @!P0 BRA `(.L_x_99) ;  /* 0x0000000000288947 */ /* 0x018fea0003800000 */
[----:B0-----:R-:W0:Y:S02]  /*43f0*/  LDC R3, c[0x0][0x634] ;  /* 0x00018d00ff037b82 */ /* 0x001e240000000800 */
        /* <DEDUP_REMOVED lines=9> */
.L_x_99:
[----:B------:R-:W3:Y:S01]  /*4490*/  LDC.64 R28, c[0x0][0x640] ;  /* 0x00019000ff1c7b82 */ /* 0x000ee20000000a00 */
[-CC-:B------:R-:W-:Y:S01]  /*44a0*/  SHF.R.U64 R57, R8, R0.reuse, R9.reuse ;  /* 0x0000000008397219 */ /* 0x180fe20000001209 */
[----:B-1----:R-:W-:Y:S01]  /*44b0*/  IMAD.MOV R20, RZ, RZ, -R20 ;  /* 0x000000ffff147224 */ /* 0x002fe200078e0a14 */
[----:B------:R-:W-:Y:S01]  /*44c0*/  SHF.R.U32.HI R0, RZ, R0, R9 ;  /* 0x00000000ff007219 */ /* 0x000fe20000011609 */
[----:B------:R-:W-:Y:S01]  /*44d0*/  ULDC UR4, c[0x0][0x154] ;  /* 0x0000550000047ab9 */ /* 0x000fe20000000800 */
[----:B0-----:R-:W-:Y:S01]  /*44e0*/  IADD3 R3, P0, RZ, -R57, RZ ;  /* 0x80000039ff037210 */ /* 0x001fe20007f1e0ff */
[----:B------:R-:W-:Y:S02]  /*44f0*/  IMAD R21, R21, R20, R12 ;  /* 0x0000001415157224 */ /* 0x000fe400078e020c */
[----:B------:R-:W0:Y:S01]  /*4500*/  LDC R6, c[0x0][0x618] ;  /* 0x00018600ff067b82 */ /* 0x000e220000000800 */
[----:B------:R-:W-:Y:S02]  /*4510*/  IMAD.MOV.U32 R7, RZ, RZ, 0x1 ;  /* 0x00000001ff077424 */ /* 0x000fe400078e00ff */
[----:B------:R-:W-:-:S04]  /*4520*/  IMAD.X R5, RZ, RZ, ~R0, P0 ;  /* 0x000000ffff057224 */ /* 0x000fc800000e0e00 */
[-C--:B--2---:R-:W-:Y:S01]  /*4530*/  IMAD R0, R5, R14.reuse, RZ ;  /* 0x0000000e05007224 */ /* 0x084fe200078e02ff */
[----:B------:R-:W1:Y:S01]  /*4540*/  LDC R8, c[0x0][0x608] ;  /* 0x00018200ff087b82 */ /* 0x000e620000000800 */
[----:B------:R-:W-:-:S04]  /*4550*/  IMAD.WIDE.U32 R4, R3, R14, R16 ;  /* 0x0000000e03047225 */ /* 0x000fc800078e0010 */
[----:B------:R-:W-:Y:S01]  /*4560*/  IMAD R3, R3, R15, R0 ;  /* 0x0000000f03037224 */ /* 0x000fe200078e0200 */
[----:B------:R-:W-:Y:S02]  /*4570*/  I2FP.F32.U32 R0, R24 ;  /* 0x0000001800007245 */ /* 0x000fe40000201000 */
[----:B------:R-:W2:Y:S01]  /*4580*/  LDC R26, c[0x0][0x658] ;  /* 0x00019600ff1a7b82 */ /* 0x000ea20000000800 */
[----:B------:R-:W-:Y:S01]  /*4590*/  IMAD.IADD R3, R5, 0x1, R3 ;  /* 0x0000000105037824 */ /* 0x000fe200078e0203 */
[----:B---3--:R-:W-:Y:S01]  /*45a0*/  ISETP.NE.U32.AND P0, PT, R28, RZ, PT ;  /* 0x000000ff1c00720c */ /* 0x008fe20003f05070 */
[----:B------:R-:W-:Y:S01]  /*45b0*/  FMUL R0, R0, UR4 ;  /* 0x0000000400007c20 */ /* 0x000fe20008400000 */
[----:B------:R-:W-:Y:S02]  /*45c0*/  IMAD.MOV.U32 R5, RZ, RZ, -0x1 ;  /* 0xffffffffff057424 */ /* 0x000fe400078e00ff */
[----:B------:R-:W-:Y:S01]  /*45d0*/  ISETP.NE.AND.EX P0, PT, R29, RZ, PT, P0 ;  /* 0x000000ff1d00720c */ /* 0x000fe20003f05300 */
[----:B------:R3:W4:Y:S01]  /*45e0*/  F2I.U32.TRUNC.NTZ R13, R0 ;  /* 0x00000000000d7305 */ /* 0x000722000020f000 */
[----:B------:R-:W3:Y:S01]  /*45f0*/  LDC R15, c[0x0][0x148] ;  /* 0x00005200ff0f7b82 */ /* 0x000ee20000000800 */
[----:B0-----:R-:W-:-:S02]  /*4600*/  SHF.R.U64 R12, R4, R6, R3 ;  /* 0x00000006040c7219 */ /* 0x001fc40000001203 */
[----:B------:R-:W-:-:S05]  /*4610*/  SHF.R.U32.HI R3, RZ, R6, R3 ;  /* 0x00000006ff037219 */ /* 0x000fca0000011603 */
[----:B------:R-:W0:Y:S01]  /*4620*/  LDC R20, c[0x0][0x600] ;  /* 0x00018000ff147b82 */ /* 0x000e220000000800 */
[-CC-:B-1----:R-:W-:Y:S02]  /*4630*/  SHF.R.U64 R10, R12, R8.reuse, R3.reuse ;  /* 0x000000080c0a7219 */ /* 0x182fe40000001203 */
[----:B------:R-:W-:-:S05]  /*4640*/  SHF.R.U32.HI R3, RZ, R8, R3 ;  /* 0x00000008ff037219 */ /* 0x000fca0000011603 */
[----:B------:R-:W1:Y:S01]  /*4650*/  LDC R27, c[0x0][0x648] ;  /* 0x00019200ff1b7b82 */ /* 0x000e620000000800 */
[-C--:B--2---:R-:W-:Y:S02]  /*4660*/  SHF.L.U32 R4, R5, R26.reuse, RZ ;  /* 0x0000001a05047219 */ /* 0x084fe400000006ff */
[-CC-:B------:R-:W-:Y:S02]  /*4670*/  SHF.R.U64 R14, R10, R26.reuse, R3.reuse ;  /* 0x0000001a0a0e7219 */ /* 0x180fe40000001203 */
[----:B------:R-:W-:Y:S02]  /*4680*/  SHF.R.U32.HI R5, RZ, R26, R3 ;  /* 0x0000001aff057219 */ /* 0x000fe40000011603 */
[----:B------:R-:W-:Y:S01]  /*4690*/  LOP3.LUT R25, RZ, R4, RZ, 0x33, !PT ;  /* 0x00000004ff197212 */ /* 0x000fe200078e33ff */
[----:B------:R-:W2:Y:S01]  /*46a0*/  LDC R30, c[0x0][0x638] ;  /* 0x00018e00ff1e7b82 */ /* 0x000ea20000000800 */
[----:B------:R-:W-:Y:S01]  /*46b0*/  SHF.L.U32 R26, R7, R26, RZ ;  /* 0x0000001a071a7219 */ /* 0x000fe200000006ff */
[----:B------:R-:W-:-:S06]  /*46c0*/  IMAD.MOV.U32 R4, RZ, RZ, R14 ;  /* 0x000000ffff047224 */ /* 0x000fcc00078e000e */
[----:B------:R-:W0:Y:S01]  /*46d0*/  LDC R31, c[0x0][0x610] ;  /* 0x00018400ff1f7b82 */ /* 0x000e220000000800 */
[----:B----4-:R-:W-:Y:S05]  /*46e0*/  @!P0 BRA `(.L_x_100) ;  /* 0x0000000000288947 */ /* 0x010fea0003800000 */
        /* <DEDUP_REMOVED lines=10> */
.L_x_100:
[----:B------:R-:W-:Y:S01]  /*4790*/  ISETP.NE.AND P0, PT, R2, 0x1, PT ;  /* 0x000000010200780c */ /* 0x000fe20003f05270 */
[----:B0-----:R-:W-:Y:S01]  /*47a0*/  VIADD R7, R20, 0xffffffff ;  /* 0xffffffff14077836 */ /* 0x001fe20000000000 */
[----:B-1-3--:R-:W-:Y:S01]  /*47b0*/  SHF.R.U64 R0, R4, R27, R5 ;  /* 0x0000001b04007219 */ /* 0x00afe20000001205 */
[----:B------:R-:W-:Y:S01]  /*47c0*/  IMAD.MOV R13, RZ, RZ, -R13 ;  /* 0x000000ffff0d7224 */ /* 0x000fe200078e0a0d */
[----:B------:R-:W-:Y:S01]  /*47d0*/  LOP3.LUT R5, R10, R25, RZ, 0xc0, !PT ;  /* 0x000000190a057212 */ /* 0x000fe200078ec0ff */
[----:B------:R-:W-:Y:S01]  /*47e0*/  IMAD.MOV.U32 R4, RZ, RZ, 0x1 ;  /* 0x00000001ff047424 */ /* 0x000fe200078e00ff */
[----:B------:R-:W-:Y:S01]  /*47f0*/  LOP3.LUT R12, R12, R7, RZ, 0xc0, !PT ;  /* 0x000000070c0c7212 */ /* 0x000fe200078ec0ff */
[----:B------:R-:W-:Y:S02]  /*4800*/  IMAD.MOV R3, RZ, RZ, -R0 ;  /* 0x000000ffff037224 */ /* 0x000fe400078e0a00 */
[----:B------:R-:W-:Y:S02]  /*4810*/  IMAD R0, R26, R0, R5 ;  /* 0x000000001a007224 */ /* 0x000fe400078e0205 */
[----:B--2---:R-:W-:-:S02]  /*4820*/  IMAD R3, R3, R30, R14 ;  /* 0x0000001e03037224 */ /* 0x004fc400078e020e */
[----:B------:R-:W-:Y:S02]  /*4830*/  @P0 IMAD R21, R15, R13, R24 ;  /* 0x0000000d0f150224 */ /* 0x000fe400078e0218 */
[----:B------:R-:W-:Y:S01]  /*4840*/  IMAD R5, R3, R20, R12 ;  /* 0x0000001403057224 */ /* 0x000fe200078e020c */
[----:B------:R-:W-:Y:S01]  /*4850*/  PRMT R3, R4, 0x7610, R3 ;  /* 0x0000761004037816 */ /* 0x000fe20000000003 */
[----:B------:R-:W-:-:S05]  /*4860*/  IMAD R0, R0, R31, R21 ;  /* 0x0000001f00007224 */ /* 0x000fca00078e0215 */
[----:B------:R-:W-:Y:S02]  /*4870*/  SEL R61, R5, R0, !P0 ;  /* 0x00000000053d7207 */ /* 0x000fe40004000000 */
[----:B------:R-:W-:-:S07]  /*4880*/  SEL R0, R0, R5, !P0 ;  /* 0x0000000500007207 */ /* 0x000fce0004000000 */
.L_x_98:
[----:B------:R-:W-:Y:S01]  /*4890*/  LOP3.LUT P0, RZ, R3, 0xff, RZ, 0xc0, !PT ;  /* 0x000000ff03ff7812 */ /* 0x000fe2000780c0ff */
[----:B------:R-:W-:-:S12]  /*48a0*/  IMAD.MOV.U32 R60, RZ, RZ, R0 ;  /* 0x000000ffff3c7224 */ /* 0x000fd800078e0000 */
[----:B------:R-:W-:Y:S05]  /*48b0*/  @P0 BRA `(.L_x_101) ;  /* 0xffffffc800ac0947 */ /* 0x000fea000383ffff */
[----:B------:R-:W-:Y:S05]  /*48c0*/  EXIT ;  /* 0x000000000000794d */ /* 0x000fea0003800000 */
.L_x_8:
[----:B0-----:R-:W-:Y:S01]  /*48d0*/  ULDC.64 UR4, c[0x0][0x650] ;  /* 0x0001940000047ab9 */ /* 0x001fe20000000a00 */
        /* <DEDUP_REMOVED lines=25> */
.L_x_103:
[----:B------:R-:W0:Y:S01]  /*4a70*/  LDC.64 R28, c[0x0][0x640] ;  /* 0x00019000ff1c7b82 */ /* 0x000e220000000a00 */
[-CC-:B------:R-:W-:Y:S01]  /*4a80*/  SHF.R.U64 R22, R12, R6.reuse, R13.reuse ;  /* 0x000000060c167219 */ /* 0x180fe2000000120d */
[----:B------:R-:W-:Y:S01]  /*4a90*/  IMAD.MOV.U32 R30, RZ, RZ, 0x1 ;  /* 0x00000001ff1e7424 */ /* 0x000fe200078e00ff */
[----:B------:R-:W-:Y:S02]  /*4aa0*/  SHF.R.U32.HI R6, RZ, R6, R13 ;  /* 0x00000006ff067219 */ /* 0x000fe4000001160d */
        /* <DEDUP_REMOVED lines=8> */
[----:B------:R-:W-:Y:S01]  /*4b30*/  IMAD.IADD R9, R9, 0x1, R11 ;  /* 0x0000000109097824 */ /* 0x000fe200078e020b */
[----:B0-----:R-:W-:-:S04]  /*4b40*/  ISETP.NE.U32.AND P0, PT, R28, RZ, PT ;  /* 0x000000ff1c00720c */ /* 0x001fc80003f05070 */
[----:B------:R-:W-:Y:S02]  /*4b50*/  ISETP.NE.AND.EX P0, PT, R29, RZ, PT, P0 ;  /* 0x000000ff1d00720c */ /* 0x000fe40003f05300 */
[----:B------:R-:W0:Y:S01]  /*4b60*/  LDC R20, c[0x0][0x600] ;  /* 0x00018000ff147b82 */ /* 0x000e220000000800 */
[-CC-:B-1----:R-:W-:Y:S01]  /*4b70*/  SHF.R.U64 R14, R8, R10.reuse, R9.reuse ;  /* 0x0000000a080e7219 */ /* 0x182fe20000001209 */
[----:B------:R-:W-:Y:S01]  /*4b80*/  IMAD.MOV.U32 R8, RZ, RZ, -0x1 ;  /* 0xffffffffff087424 */ /* 0x000fe200078e00ff */
[----:B------:R-:W-:-:S05]  /*4b90*/  SHF.R.U32.HI R9, RZ, R10, R9 ;  /* 0x0000000aff097219 */ /* 0x000fca0000011609 */
[----:B------:R-:W1:Y:S01]  /*4ba0*/  LDC R24, c[0x0][0x648] ;  /* 0x00019200ff187b82 */ /* 0x000e620000000800 */
[-CC-:B--2---:R-:W-:Y:S02]  /*4bb0*/  SHF.R.U64 R23, R14, R12.reuse, R9.reuse ;  /* 0x0000000c0e177219 */ /* 0x184fe40000001209 */
[----:B------:R-:W-:-:S05]  /*4bc0*/  SHF.R.U32.HI R6, RZ, R12, R9 ;  /* 0x0000000cff067219 */ /* 0x000fca0000011609 */
[----:B------:R-:W2:Y:S01]  /*4bd0*/  LDC R26, c[0x0][0x638] ;  /* 0x00018e00ff1a7b82 */ /* 0x000ea20000000800 */
[-C--:B---3--:R-:W-:Y:S02]  /*4be0*/  SHF.L.U32 R8, R8, R27.reuse, RZ ;  /* 0x0000001b08087219 */ /* 0x088fe400000006ff */
[-CC-:B------:R-:W-:Y:S02]  /*4bf0*/  SHF.R.U64 R25, R23, R27.reuse, R6.reuse ;  /* 0x0000001b17197219 */ /* 0x180fe40000001206 */
[----:B------:R-:W-:Y:S02]  /*4c00*/  LOP3.LUT R32, RZ, R8, RZ, 0x33, !PT ;  /* 0x00000008ff207212 */ /* 0x000fe400078e33ff */
[----:B------:R-:W-:Y:S01]  /*4c10*/  SHF.R.U32.HI R9, RZ, R27, R6 ;  /* 0x0000001bff097219 */ /* 0x000fe20000011606 */
[----:B------:R-:W3:Y:S01]  /*4c20*/  LDC R31, c[0x0][0x610] ;  /* 0x00018400ff1f7b82 */ /* 0x000ee20000000800 */
[----:B------:R-:W-:Y:S01]  /*4c30*/  IMAD.MOV.U32 R8, RZ, RZ, R25 ;  /* 0x000000ffff087224 */ /* 0x000fe200078e0019 */
[----:B------:R-:W-:Y:S06]  /*4c40*/  @!P0 BRA `(.L_x_104) ;  /* 0x0000000000288947 */ /* 0x000fec0003800000 */
        /* <DEDUP_REMOVED lines=10> */
.L_x_104:
[----:B------:R-:W-:Y:S02]  /*4cf0*/  ISETP.NE.AND P0, PT, R2, 0x1, PT ;  /* 0x000000010200780c */ /* 0x000fe40003f05270 */
[----:B-1----:R-:W-:Y:S01]  /*4d00*/  SHF.R.U64 R6, R8, R24, R9 ;  /* 0x0000001808067219 */ /* 0x002fe20000001209 */
[----:B0-----:R-:W-:Y:S01]  /*4d10*/  VIADD R9, R20, 0xffffffff ;  /* 0xffffffff14097836 */ /* 0x001fe20000000000 */
[----:B------:R-:W-:Y:S02]  /*4d20*/  SHF.L.U32 R30, R30, R27, RZ ;  /* 0x0000001b1e1e7219 */ /* 0x000fe400000006ff */
[----:B------:R-:W-:Y:S01]  /*4d30*/  LOP3.LUT R5, R23, R32, RZ, 0xc0, !PT ;  /* 0x0000002017057212 */ /* 0x000fe200078ec0ff */
[----:B------:R-:W-:-:S04]  /*4d40*/  IMAD.MOV R8, RZ, RZ, -R6 ;  /* 0x000000ffff087224 */ /* 0x000fc800078e0a06 */
[----:B------:R-:W-:Y:S01]  /*4d50*/  IMAD R6, R30, R6, R5 ;  /* 0x000000061e067224 */ /* 0x000fe200078e0205 */
[----:B------:R-:W-:Y:S01]  /*4d60*/  LOP3.LUT R5, R14, R9, RZ, 0xc0, !PT ;  /* 0x000000090e057212 */ /* 0x000fe200078ec0ff */
[----:B------:R-:W-:Y:S02]  /*4d70*/  @P0 IMAD R3, R7, R21, R4 ;  /* 0x0000001507030224 */ /* 0x000fe400078e0204 */
[----:B--2---:R-:W-:Y:S02]  /*4d80*/  IMAD R4, R8, R26, R25 ;  /* 0x0000001a08047224 */ /* 0x004fe400078e0219 */
[----:B---3--:R-:W-:Y:S02]  /*4d90*/  IMAD R3, R6, R31, R3 ;  /* 0x0000001f06037224 */ /* 0x008fe400078e0203 */
[----:B------:R-:W-:Y:S02]  /*4da0*/  IMAD R4, R4, R20, R5 ;  /* 0x0000001404047224 */ /* 0x000fe400078e0205 */
[----:B------:R-:W-:-:S02]  /*4db0*/  IMAD.MOV.U32 R8, RZ, RZ, 0x1 ;  /* 0x00000001ff087424 */ /* 0x000fc400078e00ff */
[----:B------:R-:W-:Y:S01]  /*4dc0*/  IMAD.MOV.U32 R6, RZ, RZ, R22 ;  /* 0x000000ffff067224 */ /* 0x000fe200078e0016 */
[----:B------:R-:W-:Y:S02]  /*4dd0*/  SEL R13, R4, R3, !P0 ;  /* 0x00000003040d7207 */ /* 0x000fe40004000000 */
[----:B------:R-:W-:-:S07]  /*4de0*/  SEL R20, R3, R4, !P0 ;  /* 0x0000000403147207 */ /* 0x000fce0004000000 */
.L_x_102:
[----:B------:R-:W-:-:S08]  /*4df0*/  NOP ;  /* 0x0000000000007918 */ /* 0x000fd00000000000 */
[----:B------:R-:W0:-:S00]  /*4e00*/  USETMAXREG.DEALLOC.CTAPOOL 0x28 ;  /* 0x00000028000079c8 */ /* 0x000e0000080e0500 */
[----:B0-----:R-:W-:-:S13]  /*4e10*/  ISETP.NE.AND P0, PT, R0, RZ, PT ;  /* 0x000000ff0000720c */ /* 0x001fda0003f05270 */
[----:B------:R-:W-:Y:S05]  /*4e20*/  @P0 EXIT ;  /* 0x000000000000094d */ /* 0x000fea0003800000 */
[----:B------:R-:W-:Y:S01]  /*4e30*/  LOP3.LUT P0, RZ, R8, 0xff, RZ, 0xc0, !PT ;  /* 0x000000ff08ff7812 */ /* 0x000fe2000780c0ff */
[----:B------:R-:W-:Y:S02]  /*4e40*/  IMAD.MOV.U32 R0, RZ, RZ, 0x1 ;  /* 0x00000001ff007424 */ /* 0x000fe400078e00ff */
[----:B------:R-:W-:-:S10]  /*4e50*/  IMAD.MOV.U32 R3, RZ, RZ, RZ ;  /* 0x000000ffff037224 */ /* 0x000fd400078e00ff */
[----:B------:R-:W-:Y:S05]  /*4e60*/  @!P0 BRA `(.L_x_105) ;  /* 0x0000000c00388947 */ /* 0x000fea0003800000 */
[----:B------:R-:W0:Y:S01]  /*4e70*/  LDC R0, c[0x0][0x28c] ;  /* 0x0000a300ff007b82 */ /* 0x000e220000000800 */
[----:B------:R-:W-:Y:S01]  /*4e80*/  ULDC UR5, c[0x0][0x658] ;  /* 0x0001960000057ab9 */ /* 0x000fe20000000800 */
[----:B------:R-:W-:Y:S01]  /*4e90*/  UMOV UR7, 0xffffffff ;  /* 0xffffffff00077882 */ /* 0x000fe20000000000 */
[----:B------:R-:W-:Y:S01]  /*4ea0*/  ULDC UR6, c[0x0][0xc] ;  /* 0x0000030000067ab9 */ /* 0x000fe20000000800 */
[----:B------:R-:W-:Y:S01]  /*4eb0*/  USHF.L.U32 UR8, UR7, UR5, URZ ;  /* 0x0000000507087299 */ /* 0x000fe2000800063f */
[----:B------:R-:W-:Y:S01]  /*4ec0*/  BSSY B0, `(.L_x_105) ;  /* 0x00000c8000007945 */ /* 0x000fe20003800000 */
[----:B------:R-:W-:Y:S01]  /*4ed0*/  UMOV UR9, 0x1 ;  /* 0x0000000100097882 */ /* 0x000fe20000000000 */
[----:B------:R-:W-:Y:S01]  /*4ee0*/  ULDC UR7, c[0x0][0x10] ;  /* 0x0000040000077ab9 */ /* 0x000fe20000000800 */
[----:B------:R-:W1:Y:S01]  /*4ef0*/  S2UR UR10, SR_CgaCtaId ;  /* 0x00000000000a79c3 */ /* 0x000e620000008800 */
[----:B------:R-:W-:Y:S01]  /*4f00*/  UIMAD.WIDE.U32 UR6, UR6, UR7, URZ ;  /* 0x00000007060672a5 */ /* 0x000fe2000f8e003f */
[----:B------:R-:W-:Y:S01]  /*4f10*/  IMAD.MOV.U32 R9, RZ, RZ, 0x1 ;  /* 0x00000001ff097424 */ /* 0x000fe200078e00ff */
[----:B------:R-:W-:Y:S01]  /*4f20*/  USHF.L.U32 UR18, UR9, UR5, URZ ;  /* 0x0000000509127299 */ /* 0x000fe2000800063f */
[----:B------:R-:W-:Y:S01]  /*4f30*/  LOP3.LUT R8, R19, 0x2, RZ, 0xfc, !PT ;  /* 0x0000000213087812 */ /* 0x000fe200078efcff */
[----:B------:R-:W-:Y:S01]  /*4f40*/  ULDC UR4, c[0x0][0x600] ;  /* 0x0001800000047ab9 */ /* 0x000fe20000000800 */
[----:B------:R-:W-:Y:S01]  /*4f50*/  ULDC UR5, c[0x0][0x14] ;  /* 0x0000050000057ab9 */ /* 0x000fe20000000800 */
[----:B------:R-:W-:-:S02]  /*4f60*/  UIADD3 UR4, UR4, -0x1, URZ ;  /* 0xffffffff04047890 */ /* 0x000fc4000fffe03f */
[----:B------:R-:W-:Y:S02]  /*4f70*/  UIMAD.WIDE.U32 UR20, UR6, UR5, URZ ;  /* 0x00000005061472a5 */ /* 0x000fe4000f8e003f */
[----:B------:R-:W-:Y:S02]  /*4f80*/  UIMAD UR13, UR7, UR5, URZ ;  /* 0x00000005070d72a4 */ /* 0x000fe4000f8e023f */
[----:B------:R-:W-:Y:S02]  /*4f90*/  ULOP3.LUT UR17, URZ, UR8, URZ, 0x33, !UPT ;  /* 0x000000083f117292 */ /* 0x000fe4000f8e333f */
[----:B------:R-:W-:Y:S01]  /*4fa0*/  UIADD3 UR13, UR21, UR13, URZ ;  /* 0x0000000d150d7290 */ /* 0x000fe2000fffe03f */
[----:B0-----:R-:W-:Y:S01]  /*4fb0*/  VIADD R0, R0, 0x1f ;  /* 0x0000001f00007836 */ /* 0x001fe20000000000 */
[----:B------:R-:W-:-:S04]  /*4fc0*/  ULDC.64 UR22, c[0x0][0x198] ;  /* 0x0000660000167ab9 */ /* 0x000fc80000000a00 */
[----:B------:R-:W-:Y:S01]  /*4fd0*/  SHF.R.S32.HI R3, RZ, 0x1f, R0 ;  /* 0x0000001fff037819 */ /* 0x000fe20000011400 */
[----:B-1----:R-:W-:-:S03]  /*4fe0*/  IMAD.U32 R11, RZ, RZ, UR10 ;  /* 0x0000000aff0b7e24 */ /* 0x002fc6000f8e00ff */
[----:B------:R-:W-:Y:S01]  /*4ff0*/  LEA.HI R3, R3, R0, RZ, 0x5 ;  /* 0x0000000003037211 */ /* 0x000fe200078f28ff */
[----:B------:R-:W-:-:S03]  /*5000*/  IMAD.MOV.U32 R0, RZ, RZ, 0x1 ;  /* 0x00000001ff007424 */ /* 0x000fc600078e00ff */
[----:B------:R-:W-:Y:S01]  /*5010*/  SHF.R.S32.HI R10, RZ, 0x5, R3 ;  /* 0x00000005ff0a7819 */ /* 0x000fe20000011403 */
[----:B------:R-:W-:-:S04]  /*5020*/  IMAD.MOV.U32 R3, RZ, RZ, RZ ;  /* 0x000000ffff037224 */ /* 0x000fc800078e00ff */
[----:B------:R-:W-:-:S07]  /*5030*/  VIADD R12, R10, 0x1 ;  /* 0x000000010a0c7836 */ /* 0x000fce0000000000 */
.L_x_116:
[----:B------:R-:W-:-:S03]  /*5040*/  UMOV UR5, 0xffffffff ;  /* 0xffffffff00057882 */ /* 0x000fc60000000000 */
[----:B------:R-:W-:Y:S05]  /*5050*/  BRA.DIV UR5, `(.L_x_106) ;  /* 0x00000016059c7947 */ /* 0x000fea000b800000 */
[----:B------:R-:W-:-:S13]  /*5060*/  ELECT P6, URZ, PT ;  /* 0x00000000003f782f */ /* 0x000fda00038c0000 */
.L_x_141:
[----:B------:R-:W0:Y:S01]  /*5070*/  LDC R4, c[0x0][0x28c] ;  /* 0x0000a300ff047b82 */ /* 0x000e220000000800 */
[----:B------:R-:W-:Y:S01]  /*5080*/  BSSY B1, `(.L_x_107) ;  /* 0x0000039000017945 */ /* 0x000fe20003800000 */
[----:B0-----:R-:W-:-:S13]  /*5090*/  ISETP.LT.OR P6, PT, R4, 0x1, !P6 ;  /* 0x000000010400780c */ /* 0x001fda00077c1670 */
[----:B------:R-:W-:Y:S05]  /*50a0*/  @P6 BRA `(.L_x_108) ;  /* 0x0000000000d86947 */ /* 0x000fea0003800000 */
[----:B------:R-:W-:Y:S02]  /*50b0*/  IMAD R20, R20, 0x2, R11 ;  /* 0x0000000214147824 */ /* 0x000fe400078e020b */
[----:B------:R-:W-:Y:S02]  /*50c0*/  IMAD.SHL.U32 R15, R13, 0x40, RZ ;  /* 0x000000400d0f7824 */ /* 0x000fe400078e00ff */
[----:B------:R-:W-:Y:S02]  /*50d0*/  IMAD.MOV.U32 R21, RZ, RZ, RZ ;  /* 0x000000ffff157224 */ /* 0x000fe400078e00ff */
[----:B------:R-:W-:Y:S02]  /*50e0*/  IMAD.MOV.U32 R4, RZ, RZ, R12 ;  /* 0x000000ffff047224 */ /* 0x000fe400078e000c */
[----:B------:R-:W-:Y:S02]  /*50f0*/  IMAD.MOV.U32 R5, RZ, RZ, R0 ;  /* 0x000000ffff057224 */ /* 0x000fe400078e0000 */
[----:B------:R-:W-:-:S02]  /*5100*/  IMAD.MOV.U32 R7, RZ, RZ, R3 ;  /* 0x000000ffff077224 */ /* 0x000fc400078e0003 */
[----:B------:R-:W-:-:S07]  /*5110*/  IMAD.SHL.U32 R20, R20, 0x40, RZ ;  /* 0x0000004014147824 */ /* 0x000fce00078e00ff */
.L_x_111:
[----:B------:R-:W0:Y:S01]  /*5120*/  S2UR UR5, SR_CgaCtaId ;  /* 0x00000000000579c3 */ /* 0x000e220000008800 */
[----:B------:R-:W-:Y:S02]  /*5130*/  MOV R14, 0x400 ;  /* 0x00000400000e7802 */ /* 0x000fe40000000f00 */
[----:B------:R-:W-:Y:S02]  /*5140*/  SHF.L.U32 R13, R5, 0x1f, RZ ;  /* 0x0000001f050d7819 */ /* 0x000fe400000006ff */
[----:B------:R-:W-:Y:S01]  /*5150*/  LOP3.LUT P1, RZ, R18, 0x7f, RZ, 0xc0, !PT ;  /* 0x0000007f12ff7812 */ /* 0x000fe2000782c0ff */
[----:B0-----:R-:W-:-:S05]  /*5160*/  IMAD.U32 R11, RZ, RZ, UR5 ;  /* 0x00000005ff0b7e24 */ /* 0x001fca000f8e00ff */
[----:B------:R-:W-:-:S07]  /*5170*/  LEA R24, R11, R14, 0x18 ;  /* 0x0000000e0b187211 */ /* 0x000fce00078ec0ff */
[----:B------:R-:W0:Y:S01]  /*5180*/  @!P1 LDC R14, c[0x0][0x500] ;  /* 0x00014000ff0e9b82 */ /* 0x000e220000000800 */
[----:B------:R-:W-:-:S04]  /*5190*/  IMAD R22, R7, 0x8, R24 ;  /* 0x0000000807167824 */ /* 0x000fc800078e0218 */
[----:B------:R-:W1:Y:S02]  /*51a0*/  SYNCS.PHASECHK.TRANS64.TRYWAIT P0, [R22+URZ+0x90], R13 ;  /* 0x0000900d160075a7 */ /* 0x000e64000800017f */
[----:B-1----:R-:W-:Y:S05]  /*51b0*/  @!P0 BRA `(.L_x_109) ;  /* 0x0000001400648947 */ /* 0x002fea0003800000 */
.L_x_142:
[----:B-1----:R-:W-:Y:S01]  /*51c0*/  PRMT R13, R8, 0x9910, RZ ;  /* 0x00009910080d7816 */ /* 0x002fe200000000ff */
[----:B0-----:R0:W-:Y:S03]  /*51d0*/  @!P1 SYNCS.ARRIVE.TRANS64 RZ, [R22+URZ], R14 ;  /* 0x0000000e16ff99a7 */ /* 0x0011e6000800003f */
[----:B------:R-:W-:-:S13]  /*51e0*/  ISETP.NE.AND P0, PT, R13, 0x2, PT ;  /* 0x000000020d00780c */ /* 0x000fda0003f05270 */
[----:B0-----:R-:W-:Y:S05]  /*51f0*/  @P0 BRA `(.L_x_110) ;  /* 0x0000000000040947 */ /* 0x001fea0003800000 */
[----:B------:R-:W-:Y:S01]  /*5200*/  BPT.TRAP 0x1 ;  /* 0x000000040000795c */ /* 0x000fe20000300000 */
.L_x_110:
[----:B------:R-:W-:Y:S01]  /*5210*/  IMAD.SHL.U32 R14, R7, 0x1000, RZ ;  /* 0x00001000070e7824 */ /* 0x000fe200078e00ff */
[----:B------:R-:W-:Y:S01]  /*5220*/  R2UR UR9, R22 ;  /* 0x00000000160972ca */ /* 0x000fe200000e0000 */
[----:B------:R-:W-:Y:S01]  /*5230*/  VIADD R4, R4, 0xffffffff ;  /* 0xffffffff04047836 */ /* 0x000fe20000000000 */
[----:B------:R-:W-:Y:S01]  /*5240*/  R2UR UR11, R20 ;  /* 0x00000000140b72ca */ /* 0x000fe200000e0000 */
[--C-:B------:R-:W-:Y:S01]  /*5250*/  IMAD R13, R11, 0x800, R14.reuse ;  /* 0x000008000b0d7824 */ /* 0x100fe200078e020e */
[----:B------:R-:W-:Y:S01]  /*5260*/  IADD3 R14, R24, 0x24200, R14 ;  /* 0x00024200180e7810 */ /* 0x000fe20007ffe00e */
[----:B------:R-:W-:Y:S01]  /*5270*/  UIADD3 UR6, UP0, UR22, 0xf0, URZ ;  /* 0x000000f016067890 */ /* 0x000fe2000ff1e03f */
[----:B------:R-:W-:Y:S01]  /*5280*/  R2UR UR10, R21 ;  /* 0x00000000150a72ca */ /* 0x000fe200000e0000 */
[----:B------:R-:W-:Y:S01]  /*5290*/  IMAD R13, R13, 0x2, R24 ;  /* 0x000000020d0d7824 */ /* 0x000fe200078e0218 */
[----:B------:R-:W-:Y:S01]  /*52a0*/  R2UR UR12, R6 ;  /* 0x00000000060c72ca */ /* 0x000fe200000e0000 */
[----:B------:R-:W-:Y:S01]  /*52b0*/  UIADD3 UR24, UP1, UR22, 0x1f0, URZ ;  /* 0x000001f016187890 */ /* 0x000fe2000ff3e03f */
[----:B------:R-:W-:Y:S01]  /*52c0*/  R2UR UR16, R14 ;  /* 0x000000000e1072ca */ /* 0x000fe200000e0000 */
[----:B------:R-:W-:Y:S01]  /*52d0*/  UIADD3.X UR7, URZ, UR23, URZ, UP0, !UPT ;  /* 0x000000173f077290 */ /* 0x000fe200087fe43f */
[----:B------:R-:W-:Y:S01]  /*52e0*/  R2UR UR5, R13 ;  /* 0x000000000d0572ca */ /* 0x000fe200000e0000 */
[----:B------:R-:W-:Y:S01]  /*52f0*/  VIADD R7, R7, 0x1 ;  /* 0x0000000107077836 */ /* 0x000fe20000000000 */
[----:B------:R-:W-:Y:S01]  /*5300*/  R2UR UR19, R15 ;  /* 0x000000000f1372ca */ /* 0x000fe200000e0000 */
[----:B------:R-:W-:Y:S01]  /*5310*/  UIADD3.X UR25, URZ, UR23, URZ, UP1, !UPT ;  /* 0x000000173f197290 */ /* 0x000fe20008ffe43f */
[----:B------:R-:W-:Y:S01]  /*5320*/  ISETP.GT.AND P1, PT, R4, 0x1, PT ;  /* 0x000000010400780c */ /* 0x000fe20003f24270 */
[----:B------:R-:W-:Y:S01]  /*5330*/  UMOV UR14, 0x0 ;  /* 0x00000000000e7882 */ /* 0x000fe20000000000 */
[----:B------:R-:W-:Y:S01]  /*5340*/  UMOV UR15, 0x10000000 ;  /* 0x10000000000f7882 */ /* 0x000fe20000000000 */
[----:B------:R-:W-:Y:S01]  /*5350*/  ISETP.NE.AND P0, PT, R7, 0x12, PT ;  /* 0x000000120700780c */ /* 0x000fe20003f05270 */
[----:B------:R-:W-:-:S03]  /*5360*/  VIADD R21, R21, 0x20 ;  /* 0x0000002015157836 */ /* 0x000fc60000000000 */
[----:B------:R-:W-:Y:S02]  /*5370*/  SEL R14, RZ, 0x1, P0 ;  /* 0x00000001ff0e7807 */ /* 0x000fe40000000000 */
[----:B------:R-:W-:Y:S01]  /*5380*/  UIADD3 UR8, UR5, 0x200, URZ ;  /* 0x0000020005087890 */ /* 0x000fe2000fffe03f */
[----:B------:R-:W-:Y:S02]  /*5390*/  SEL R7, R7, RZ, P0 ;  /* 0x000000ff07077207 */ /* 0x000fe40000000000 */
[----:B------:R-:W-:Y:S01]  /*53a0*/  UMOV UR5, 0x30000 ;  /* 0x0003000000057882 */ /* 0x000fe20000000000 */
[----:B------:R-:W-:-:S05]  /*53b0*/  LOP3.LUT R5, R5, R14, RZ, 0x3c, !PT ;  /* 0x0000000e05057212 */ /* 0x000fca00078e3cff */
[----:B------:R0:W-:Y:S02]  /*53c0*/  UTMALDG.3D.MULTICAST [UR8], [UR6], UR5, desc[UR14] ;  /* 0x00000e08060073b4 */ /* 0x0001e40008011805 */
[----:B0-----:R-:W-:Y:S01]  /*53d0*/  UMOV UR8, UR16 ;  /* 0x0000001000087c82 */ /* 0x001fe20008000000 */
[----:B------:R-:W-:Y:S02]  /*53e0*/  UMOV UR11, UR19 ;  /* 0x00000013000b7c82 */ /* 0x000fe40008000000 */
[----:B------:R0:W-:Y:S02]  /*53f0*/  UTMALDG.3D [UR8], [UR24], desc[UR14] ;  /* 0x00000e08180075b4 */ /* 0x0001e40008011000 */
[----:B0-----:R-:W-:Y:S05]  /*5400*/  @P1 BRA `(.L_x_111) ;  /* 0xfffffffc00441947 */ /* 0x001fea000383ffff */
.L_x_108:
[----:B------:R-:W-:Y:S05]  /*5410*/  BSYNC B1 ;  /* 0x0000000000017941 */ /* 0x000fea0003800000 */
.L_x_107:
[----:B------:R-:W-:Y:S01]  /*5420*/  LOP3.LUT P1, RZ, R9, 0xff, RZ, 0xc0, !PT ;  /* 0x000000ff09ff7812 */ /* 0x000fe2000782c0ff */
[C---:B------:R-:W-:Y:S01]  /*5430*/  IMAD.IADD R6, R10.reuse, 0x1, R3 ;  /* 0x000000010a067824 */ /* 0x040fe200078e0203 */
[----:B------:R-:W-:Y:S01]  /*5440*/  ULDC.64 UR6, c[0x0][0x650] ;  /* 0x0001940000067ab9 */ /* 0x000fe20000000a00 */
[----:B------:R-:W-:Y:S01]  /*5450*/  ISETP.GE.U32.AND P2, PT, R10, 0x12, PT ;  /* 0x000000120a00780c */ /* 0x000fe20003f46070 */
[----:B------:R-:W-:Y:S01]  /*5460*/  BSSY B1, `(.L_x_112) ;  /* 0x000006b000017945 */ /* 0x000fe20003800000 */
[----:B------:R-:W-:Y:S01]  /*5470*/  IMAD.MOV.U32 R20, RZ, RZ, -0x1 ;  /* 0xffffffffff147424 */ /* 0x000fe200078e00ff */
[----:B------:R-:W-:Y:S01]  /*5480*/  ISETP.GT.U32.AND P0, PT, R6, 0x11, PT ;  /* 0x000000110600780c */ /* 0x000fe20003f04070 */
[----:B------:R-:W-:Y:S01]  /*5490*/  IMAD.MOV.U32 R13, RZ, RZ, -0x1 ;  /* 0xffffffffff0d7424 */ /* 0x000fe200078e00ff */
[----:B------:R-:W-:Y:S02]  /*54a0*/  PRMT R9, RZ, 0x7610, R9 ;  /* 0x00007610ff097816 */ /* 0x000fe40000000009 */
[----:B------:R-:W-:-:S03]  /*54b0*/  ISETP.LT.U32.AND P0, PT, R10, 0x12, P0 ;  /* 0x000000120a00780c */ /* 0x000fc60000701070 */
[----:B------:R-:W0:Y:S01]  /*54c0*/  @P1 S2R R11, SR_CgaCtaId ;  /* 0x00000000000b1919 */ /* 0x000e220000008800 */
[----:B------:R-:W-:-:S04]  /*54d0*/  @P1 MOV R4, 0x400 ;  /* 0x0000040000041802 */ /* 0x000fc80000000f00 */
[----:B0-----:R-:W-:Y:S01]  /*54e0*/  @P1 LEA R3, R11, R4, 0x18 ;  /* 0x000000040b031211 */ /* 0x001fe200078ec0ff */
[----:B------:R-:W-:-:S03]  /*54f0*/  IMAD.WIDE.U32 R4, R6, 0x38e38e39, RZ ;  /* 0x38e38e3906047825 */ /* 0x000fc600078e00ff */
[----:B------:R0:W-:Y:S01]  /*5500*/  @P1 SYNCS.ARRIVE.TRANS64.A1T0 RZ, [R3+URZ+0x138], RZ ;  /* 0x000138ff03ff19a7 */ /* 0x0001e2000810003f */
[----:B------:R-:W-:Y:S02]  /*5510*/  IADD3 R16, P1, R16, UR20, RZ ;  /* 0x0000001410107c10 */ /* 0x000fe4000ff3e0ff */
[----:B------:R-:W-:Y:S02]  /*5520*/  SHF.R.U32.HI R5, RZ, 0x2, R5 ;  /* 0x00000002ff057819 */ /* 0x000fe40000011605 */
[----:B------:R-:W-:Y:S02]  /*5530*/  IADD3.X R17, R17, UR13, RZ, P1, !PT ;  /* 0x0000000d11117c10 */ /* 0x000fe40008ffe4ff */
[----:B------:R-:W-:Y:S02]  /*5540*/  PRMT R4, RZ, 0x7610, R4 ;  /* 0x00007610ff047816 */ /* 0x000fe40000000004 */
[----:B0-----:R-:W-:Y:S02]  /*5550*/  SEL R3, RZ, 0x1, !P0 ;  /* 0x00000001ff037807 */ /* 0x001fe40004000000 */
[----:B------:R-:W-:-:S02]  /*5560*/  ISETP.GE.U32.AND P0, PT, R16, UR6, PT ;  /* 0x0000000610007c0c */ /* 0x000fc4000bf06070 */
[----:B------:R-:W-:Y:S01]  /*5570*/  LOP3.LUT R0, R0, R3, RZ, 0x3c, !PT ;  /* 0x0000000300007212 */ /* 0x000fe200078e3cff */
[----:B------:R-:W-:Y:S01]  /*5580*/  IMAD R3, R5, -0x12, R6 ;  /* 0xffffffee05037824 */ /* 0x000fe200078e0206 */
[----:B------:R-:W-:Y:S01]  /*5590*/  ISETP.GE.U32.AND.EX P0, PT, R17, UR7, PT, P0 ;  /* 0x0000000711007c0c */ /* 0x000fe2000bf06100 */
[----:B------:R-:W-:Y:S01]  /*55a0*/  IMAD.MOV.U32 R6, RZ, RZ, -0x1 ;  /* 0xffffffffff067424 */ /* 0x000fe200078e00ff */
[----:B------:R-:W-:-:S11]  /*55b0*/  @P2 LOP3.LUT R0, R0, 0x1, R5, 0x78, !PT ;  /* 0x0000000100002812 */ /* 0x000fd600078e7805 */
[----:B------:R-:W-:Y:S05]  /*55c0*/  @P0 BRA `(.L_x_113) ;  /* 0x0000000400500947 */ /* 0x000fea0003800000 */
[----:B------:R-:W0:Y:S01]  /*55d0*/  S2R R15, SR_CTAID.X ;  /* 0x00000000000f7919 */ /* 0x000e220000002500 */
[----:B------:R-:W-:Y:S01]  /*55e0*/  ULDC.64 UR6, c[0x0][0x628] ;  /* 0x00018a0000067ab9 */ /* 0x000fe20000000a00 */
[----:B------:R-:W1:Y:S01]  /*55f0*/  LDC R20, c[0x0][0x144] ;  /* 0x00005100ff147b82 */ /* 0x000e620000000800 */
[----:B------:R-:W-:Y:S01]  /*5600*/  ISETP.NE.U32.AND P0, PT, RZ, UR6, PT ;  /* 0x00000006ff007c0c */ /* 0x000fe2000bf05070 */
[----:B------:R-:W2:Y:S01]  /*5610*/  S2R R13, SR_CTAID.Y ;  /* 0x00000000000d7919 */ /* 0x000ea20000002600 */
[----:B------:R-:W-:Y:S01]  /*5620*/  ULDC UR8, c[0x0][0x630] ;  /* 0x00018c0000087ab9 */ /* 0x000fe20000000800 */
[----:B------:R-:W-:Y:S01]  /*5630*/  ULDC UR9, c[0x0][0x150] ;  /* 0x0000540000097ab9 */ /* 0x000fe20000000800 */
[----:B------:R-:W-:Y:S01]  /*5640*/  ISETP.NE.AND.EX P0, PT, RZ, UR7, PT, P0 ;  /* 0x00000007ff007c0c */ /* 0x000fe2000bf05300 */
[----:B------:R-:W-:Y:S02]  /*5650*/  IMAD.MOV.U32 R4, RZ, RZ, R16 ;  /* 0x000000ffff047224 */ /* 0x000fe400078e0010 */
[----:B------:R-:W-:Y:S01]  /*5660*/  IMAD.MOV.U32 R5, RZ, RZ, R17 ;  /* 0x000000ffff057224 */ /* 0x000fe200078e0011 */
[----:B0-----:R-:W-:-:S09]  /*5670*/  I2FP.F32.U32 R22, R15 ;  /* 0x0000000f00167245 */ /* 0x001fd20000201000 */
[----:B------:R-:W-:Y:S05]  /*5680*/  @!P0 BRA `(.L_x_114) ;  /* 0x0000000000288947 */ /* 0x000fea0003800000 */
[----:B------:R-:W-:Y:S02]  /*5690*/  ULDC UR5, c[0x0][0x634] ;  /* 0x00018d0000057ab9 */ /* 0x000fe40000000800 */
[----:B------:R-:W-:-:S05]  /*56a0*/  IADD3 R5, P0, R16, UR5, RZ ;  /* 0x0000000510057c10 */ /* 0x000fca000ff1e0ff */
[----:B------:R-:W-:-:S04]  /*56b0*/  IMAD.X R21, RZ, RZ, R17, P0 ;  /* 0x000000ffff157224 */ /* 0x000fc800000e0611 */
[----:B------:R-:W-:-:S04]  /*56c0*/  IMAD.WIDE.U32 R6, R21, UR6, RZ ;  /* 0x0000000615067c25 */ /* 0x000fc8000f8e00ff */
[----:B------:R-:W-:-:S04]  /*56d0*/  IMAD.WIDE.U32 R6, P0, R5, UR7, R6 ;  /* 0x0000000705067c25 */ /* 0x000fc8000f800006 */
[----:B------:R-:W-:-:S04]  /*56e0*/  IMAD.WIDE.U32 R4, R5, UR6, RZ ;  /* 0x0000000605047c25 */ /* 0x000fc8000f8e00ff */
[----:B------:R-:W-:Y:S01]  /*56f0*/  IMAD.MOV.U32 R4, RZ, RZ, R7 ;  /* 0x000000ffff047224 */ /* 0x000fe200078e0007 */
[----:B------:R-:W-:Y:S01]  /*5700*/  IADD3 RZ, P1, R5, R6, RZ ;  /* 0x0000000605ff7210 */ /* 0x000fe20007f3e0ff */
[----:B------:R-:W-:-:S04]  /*5710*/  IMAD.X R5, RZ, RZ, RZ, P0 ;  /* 0x000000ffff057224 */ /* 0x000fc800000e06ff */
[----:B------:R-:W-:-:S08]  /*5720*/  IMAD.WIDE.U32.X R4, R21, UR7, R4, P1 ;  /* 0x0000000715047c25 */ /* 0x000fd000088e0404 */
.L_x_114:
[----:B------:R-:W-:Y:S01]  /*5730*/  FMUL R22, R22, UR9 ;  /* 0x0000000916167c20 */ /* 0x000fe20008400000 */
[--C-:B------:R-:W-:Y:S01]  /*5740*/  SHF.R.U64 R14, R4, UR8, R5.reuse ;  /* 0x00000008040e7c19 */ /* 0x100fe20008001205 */
[----:B------:R-:W-:Y:S01]  /*5750*/  ULDC.64 UR6, c[0x0][0x620] ;  /* 0x0001880000067ab9 */ /* 0x000fe20000000a00 */
[----:B------:R-:W-:Y:S01]  /*5760*/  SHF.R.U32.HI R4, RZ, UR8, R5 ;  /* 0x00000008ff047c19 */ /* 0x000fe20008011605 */
[----:B------:R-:W-:Y:S01]  /*5770*/  ULDC.64 UR8, c[0x0][0x640] ;  /* 0x0001900000087ab9 */ /* 0x000fe20000000a00 */
[----:B------:R-:W-:Y:S01]  /*5780*/  IADD3 R5, P0, RZ, -R14, RZ ;  /* 0x8000000eff057210 */ /* 0x000fe20007f1e0ff */
[----:B------:R-:W0:Y:S01]  /*5790*/  F2I.U32.TRUNC.NTZ R22, R22 ;  /* 0x0000001600167305 */ /* 0x000e22000020f000 */
[----:B------:R-:W-:-:S03]  /*57a0*/  ULDC UR5, c[0x0][0x618] ;  /* 0x0001860000057ab9 */ /* 0x000fc60000000800 */
[----:B------:R-:W-:Y:S01]  /*57b0*/  IMAD.X R4, RZ, RZ, ~R4, P0 ;  /* 0x000000ffff047224 */ /* 0x000fe200000e0e04 */
[----:B------:R-:W-:-:S03]  /*57c0*/  ISETP.NE.U32.AND P0, PT, RZ, UR8, PT ;  /* 0x00000008ff007c0c */ /* 0x000fc6000bf05070 */
[----:B------:R-:W-:Y:S01]  /*57d0*/  IMAD R4, R4, UR6, RZ ;  /* 0x0000000604047c24 */ /* 0x000fe2000f8e02ff */
[----:B------:R-:W-:-:S03]  /*57e0*/  ISETP.NE.AND.EX P0, PT, RZ, UR9, PT, P0 ;  /* 0x00000009ff007c0c */ /* 0x000fc6000bf05300 */
[C---:B------:R-:W-:Y:S02]  /*57f0*/  IMAD R7, R5.reuse, UR7, R4 ;  /* 0x0000000705077c24 */ /* 0x040fe4000f8e0204 */
[----:B------:R-:W-:Y:S01]  /*5800*/  IMAD.WIDE.U32 R4, R5, UR6, R16 ;  /* 0x0000000605047c25 */ /* 0x000fe2000f8e0010 */
[----:B------:R-:W-:-:S03]  /*5810*/  ULDC UR6, c[0x0][0x154] ;  /* 0x0000550000067ab9 */ /* 0x000fc60000000800 */
[----:B0-----:R-:W-:Y:S02]  /*5820*/  IMAD.MOV R6, RZ, RZ, -R22 ;  /* 0x000000ffff067224 */ /* 0x001fe400078e0a16 */
[----:B------:R-:W-:Y:S02]  /*5830*/  IMAD.IADD R5, R5, 0x1, R7 ;  /* 0x0000000105057824 */ /* 0x000fe400078e0207 */
[----:B-1----:R-:W-:Y:S01]  /*5840*/  IMAD R15, R20, R6, R15 ;  /* 0x00000006140f7224 */ /* 0x002fe200078e020f */
[----:B--2---:R-:W-:Y:S01]  /*5850*/  I2FP.F32.U32 R6, R13 ;  /* 0x0000000d00067245 */ /* 0x004fe20000201000 */
[----:B------:R-:W0:Y:S01]  /*5860*/  LDC R20, c[0x0][0x148] ;  /* 0x00005200ff147b82 */ /* 0x000e220000000800 */
[--C-:B------:R-:W-:Y:S02]  /*5870*/  SHF.R.U64 R21, R4, UR5, R5.reuse ;  /* 0x0000000504157c19 */ /* 0x100fe40008001205 */
[----:B------:R-:W-:Y:S01]  /*5880*/  SHF.R.U32.HI R4, RZ, UR5, R5 ;  /* 0x00000005ff047c19 */ /* 0x000fe20008011605 */
[----:B------:R-:W-:Y:S01]  /*5890*/  FMUL R6, R6, UR6 ;  /* 0x0000000606067c20 */ /* 0x000fe20008400000 */
[----:B------:R-:W-:-:S02]  /*58a0*/  ULDC UR5, c[0x0][0x608] ;  /* 0x0001820000057ab9 */ /* 0x000fc40000000800 */
[--C-:B------:R-:W-:Y:S01]  /*58b0*/  SHF.R.U64 R23, R21, UR5, R4.reuse ;  /* 0x0000000515177c19 */ /* 0x100fe20008001204 */
[----:B------:R1:W2:Y:S01]  /*58c0*/  F2I.U32.TRUNC.NTZ R24, R6 ;  /* 0x0000000600187305 */ /* 0x0002a2000020f000 */
[----:B------:R-:W-:Y:S01]  /*58d0*/  SHF.R.U32.HI R4, RZ, UR5, R4 ;  /* 0x00000005ff047c19 */ /* 0x000fe20008011604 */
[----:B------:R-:W-:-:S03]  /*58e0*/  ULDC UR5, c[0x0][0x658] ;  /* 0x0001960000057ab9 */ /* 0x000fc60000000800 */
[--C-:B------:R-:W-:Y:S02]  /*58f0*/  SHF.R.U64 R22, R23, UR5, R4.reuse ;  /* 0x0000000517167c19 */ /* 0x100fe40008001204 */
[----:B------:R-:W-:-:S03]  /*5900*/  SHF.R.U32.HI R25, RZ, UR5, R4 ;  /* 0x00000005ff197c19 */ /* 0x000fc60008011604 */
[----:B------:R-:W-:Y:S02]  /*5910*/  IMAD.MOV.U32 R4, RZ, RZ, R22 ;  /* 0x000000ffff047224 */ /* 0x000fe400078e0016 */
[----:B------:R-:W-:Y:S01]  /*5920*/  IMAD.MOV.U32 R5, RZ, RZ, R25 ;  /* 0x000000ffff057224 */ /* 0x000fe200078e0019 */
[----:B-1----:R-:W-:Y:S06]  /*5930*/  @!P0 BRA `(.L_x_115) ;  /* 0x0000000000288947 */ /* 0x002fec0003800000 */
        /* <DEDUP_REMOVED lines=10> */
.L_x_115:
[----:B------:R-:W-:Y:S01]  /*59e0*/  ISETP.NE.AND P0, PT, R2, 0x1, PT ;  /* 0x000000010200780c */ /* 0x000fe20003f05270 */
[----:B------:R-:W-:Y:S01]  /*59f0*/  ULDC UR5, c[0x0][0x648] ;  /* 0x0001920000057ab9 */ /* 0x000fe20000000800 */
[----:B------:R-:W-:Y:S01]  /*5a00*/  LOP3.LUT R23, R23, UR17, RZ, 0xc0, !PT ;  /* 0x0000001117177c12 */ /* 0x000fe2000f8ec0ff */
[----:B--2---:R-:W-:Y:S01]  /*5a10*/  IMAD.MOV R24, RZ, RZ, -R24 ;  /* 0x000000ffff187224 */ /* 0x004fe200078e0a18 */
[----:B------:R-:W-:Y:S01]  /*5a20*/  SHF.R.U64 R4, R4, UR5, R5 ;  /* 0x0000000504047c19 */ /* 0x000fe20008001205 */
[----:B------:R-:W-:Y:S01]  /*5a30*/  ULDC UR5, c[0x0][0x638] ;  /* 0x00018e0000057ab9 */ /* 0x000fe20000000800 */
[----:B------:R-:W-:Y:S01]  /*5a40*/  LOP3.LUT R21, R21, UR4, RZ, 0xc0, !PT ;  /* 0x0000000415157c12 */ /* 0x000fe2000f8ec0ff */
[----:B------:R-:W-:Y:S01]  /*5a50*/  ULDC UR6, c[0x0][0x610] ;  /* 0x0001840000067ab9 */ /* 0x000fe20000000800 */
[----:B------:R-:W-:Y:S02]  /*5a60*/  IMAD.MOV.U32 R6, RZ, RZ, R14 ;  /* 0x000000ffff067224 */ /* 0x000fe400078e000e */
[----:B------:R-:W-:-:S02]  /*5a70*/  IMAD.MOV R5, RZ, RZ, -R4 ;  /* 0x000000ffff057224 */ /* 0x000fc400078e0a04 */
[----:B------:R-:W-:Y:S02]  /*5a80*/  IMAD R4, R4, UR18, R23 ;  /* 0x0000001204047c24 */ /* 0x000fe4000f8e0217 */
[----:B0-----:R-:W-:Y:S02]  /*5a90*/  @P0 IMAD R15, R20, R24, R13 ;  /* 0x00000018140f0224 */ /* 0x001fe400078e020d */
[----:B------:R-:W-:Y:S01]  /*5aa0*/  IMAD R22, R5, UR5, R22 ;  /* 0x0000000505167c24 */ /* 0x000fe2000f8e0216 */
[----:B------:R-:W-:Y:S01]  /*5ab0*/  ULDC UR5, c[0x0][0x600] ;  /* 0x0001800000057ab9 */ /* 0x000fe20000000800 */
[----:B------:R-:W-:Y:S02]  /*5ac0*/  IMAD R15, R4, UR6, R15 ;  /* 0x00000006040f7c24 */ /* 0x000fe4000f8e020f */
[----:B------:R-:W-:Y:S02]  /*5ad0*/  IMAD R22, R22, UR5, R21 ;  /* 0x0000000516167c24 */ /* 0x000fe4000f8e0215 */
[----:B------:R-:W-:-:S03]  /*5ae0*/  IMAD.MOV.U32 R4, RZ, RZ, 0x1 ;  /* 0x00000001ff047424 */ /* 0x000fc600078e00ff */
[----:B------:R-:W-:Y:S02]  /*5af0*/  SEL R13, R22, R15, !P0 ;  /* 0x0000000f160d7207 */ /* 0x000fe40004000000 */
[----:B------:R-:W-:-:S07]  /*5b00*/  SEL R20, R15, R22, !P0 ;  /* 0x000000160f147207 */ /* 0x000fce0004000000 */
.L_x_113:
[----:B------:R-:W-:Y:S05]  /*5b10*/  BSYNC B1 ;  /* 0x0000000000017941 */ /* 0x000fea0003800000 */
.L_x_112:
[----:B------:R-:W-:-:S13]  /*5b20*/  LOP3.LUT P0, RZ, R4, 0xff, RZ, 0xc0, !PT ;  /* 0x000000ff04ff7812 */ /* 0x000fda000780c0ff */
[----:B------:R-:W-:Y:S05]  /*5b30*/  @P0 BRA `(.L_x_116) ;  /* 0xfffffff400400947 */ /* 0x000fea000383ffff */
[----:B------:R-:W-:Y:S05]  /*5b40*/  BSYNC B0 ;  /* 0x0000000000007941 */ /* 0x000fea0003800000 */
.L_x_105:
[----:B------:R-:W-:-:S03]  /*5b50*/  UMOV UR5, 0xffffffff ;  /* 0xffffffff00057882 */ /* 0x000fc60000000000 */
[----:B------:R-:W-:Y:S05]  /*5b60*/  BRA.DIV UR5, `(.L_x_117) ;  /* 0x0000000e050c7947 */ /* 0x000fea000b800000 */
[----:B------:R-:W-:-:S13]  /*5b70*/  ELECT P6, URZ, PT ;  /* 0x00000000003f782f */ /* 0x000fda00038c0000 */
.L_x_145:
[----:B------:R-:W-:Y:S04]  /*5b80*/  BSSY B0, `(.L_x_118) ;  /* 0x00000a9000007945 */ /* 0x000fe80003800000 */
[----:B------:R-:W-:Y:S05]  /*5b90*/  @!P6 BRA `(.L_x_119) ;  /* 0x00000008009ce947 */ /* 0x000fea0003800000 */
[----:B------:R-:W-:-:S04]  /*5ba0*/  LOP3.LUT R19, R19, 0x2, RZ, 0xfc, !PT ;  /* 0x0000000213137812 */ /* 0x000fc800078efcff */
[----:B------:R-:W-:-:S13]  /*5bb0*/  ISETP.NE.AND P0, PT, R19, 0x3, PT ;  /* 0x000000031300780c */ /* 0x000fda0003f05270 */
[----:B------:R-:W-:Y:S05]  /*5bc0*/  @!P0 BRA `(.L_x_120) ;  /* 0x0000000000048947 */ /* 0x000fea0003800000 */
[----:B------:R-:W-:Y:S01]  /*5bd0*/  BPT.TRAP 0x1 ;  /* 0x000000040000795c */ /* 0x000fe20000300000 */
.L_x_120:
[----:B------:R-:W0:Y:S01]  /*5be0*/  S2R R5, SR_CgaCtaId ;  /* 0x0000000000057919 */ /* 0x000e220000008800 */
[----:B------:R-:W-:Y:S02]  /*5bf0*/  MOV R2, 0x400 ;  /* 0x0000040000027802 */ /* 0x000fe40000000f00 */
[----:B------:R-:W-:Y:S02]  /*5c00*/  SHF.L.U32 R4, R0, 0x1f, RZ ;  /* 0x0000001f00047819 */ /* 0x000fe400000006ff */
[----:B0-----:R-:W-:-:S05]  /*5c10*/  LEA R2, R5, R2, 0x18 ;  /* 0x0000000205027211 */ /* 0x001fca00078ec0ff */
[----:B------:R-:W-:-:S04]  /*5c20*/  VIADD R2, R2, 0x90 ;  /* 0x0000009002027836 */ /* 0x000fc80000000000 */
[C---:B------:R-:W-:Y:S02]  /*5c30*/  IMAD R7, R3.reuse, 0x8, R2 ;  /* 0x0000000803077824 */ /* 0x040fe400078e0202 */
[----:B------:R-:W-:Y:S02]  /*5c40*/  VIADD R3, R3, 0x1 ;  /* 0x0000000103037836 */ /* 0x000fe40000000000 */
[----:B------:R-:W0:Y:S03]  /*5c50*/  SYNCS.PHASECHK.TRANS64.TRYWAIT P0, [R7+URZ], R4 ;  /* 0x00000004070075a7 */ /* 0x000e26000800017f */
[----:B------:R-:W-:-:S04]  /*5c60*/  ISETP.NE.AND P1, PT, R3, 0x12, PT ;  /* 0x000000120300780c */ /* 0x000fc80003f25270 */
[----:B------:R-:W-:Y:S02]  /*5c70*/  SEL R5, RZ, 0x1, P1 ;  /* 0x00000001ff057807 */ /* 0x000fe40000800000 */
[----:B------:R-:W-:Y:S02]  /*5c80*/  SEL R3, R3, RZ, P1 ;  /* 0x000000ff03037207 */ /* 0x000fe40000800000 */
[----:B------:R-:W-:-:S03]  /*5c90*/  LOP3.LUT R6, R0, R5, RZ, 0x3c, !PT ;  /* 0x0000000500067212 */ /* 0x000fc600078e3cff */
[----:B------:R-:W-:Y:S01]  /*5ca0*/  IMAD R8, R3, 0x8, R2 ;  /* 0x0000000803087824 */ /* 0x000fe200078e0202 */
[----:B------:R-:W-:Y:S01]  /*5cb0*/  SHF.L.U32 R5, R6, 0x1f, RZ ;  /* 0x0000001f06057819 */ /* 0x000fe200000006ff */
[----:B0-----:R-:W-:Y:S06]  /*5cc0*/  @!P0 BRA `(.L_x_121) ;  /* 0x0000000800d48947 */ /* 0x001fec0003800000 */
.L_x_146:
[----:B------:R-:W1:Y:S01]  /*5cd0*/  SYNCS.PHASECHK.TRANS64.TRYWAIT P0, [R8+URZ], R5 ;  /* 0x00000005080075a7 */ /* 0x000e62000800017f */
[----:B------:R-:W-:-:S05]  /*5ce0*/  VIADD R0, R3, 0x1 ;  /* 0x0000000103007836 */ /* 0x000fca0000000000 */
[----:B------:R-:W-:-:S04]  /*5cf0*/  ISETP.NE.AND P1, PT, R0, 0x12, PT ;  /* 0x000000120000780c */ /* 0x000fc80003f25270 */
[----:B------:R-:W-:Y:S02]  /*5d00*/  SEL R3, RZ, 0x1, P1 ;  /* 0x00000001ff037807 */ /* 0x000fe40000800000 */
[----:B0-----:R-:W-:Y:S02]  /*5d10*/  SEL R7, R0, RZ, P1 ;  /* 0x000000ff00077207 */ /* 0x001fe40000800000 */
[----:B------:R-:W-:-:S03]  /*5d20*/  LOP3.LUT R6, R6, R3, RZ, 0x3c, !PT ;  /* 0x0000000306067212 */ /* 0x000fc600078e3cff */
[----:B------:R-:W-:Y:S01]  /*5d30*/  IMAD R9, R7, 0x8, R2 ;  /* 0x0000000807097824 */ /* 0x000fe200078e0202 */
[----:B------:R-:W-:Y:S01]  /*5d40*/  SHF.L.U32 R4, R6, 0x1f, RZ ;  /* 0x0000001f06047819 */ /* 0x000fe200000006ff */
[----:B-1----:R-:W-:Y:S06]  /*5d50*/  @!P0 BRA `(.L_x_122) ;  /* 0x0000000800c48947 */ /* 0x002fec0003800000 */
.L_x_147:
[----:B------:R-:W1:Y:S01]  /*5d60*/  SYNCS.PHASECHK.TRANS64.TRYWAIT P0, [R9+URZ], R4 ;  /* 0x00000004090075a7 */ /* 0x000e62000800017f */
[----:B------:R-:W-:-:S05]  /*5d70*/  VIADD R0, R7, 0x1 ;  /* 0x0000000107007836 */ /* 0x000fca0000000000 */
[----:B------:R-:W-:-:S04]  /*5d80*/  ISETP.NE.AND P1, PT, R0, 0x12, PT ;  /* 0x000000120000780c */ /* 0x000fc80003f25270 */
[----:B------:R-:W-:Y:S02]  /*5d90*/  SEL R3, RZ, 0x1, P1 ;  /* 0x00000001ff037807 */ /* 0x000fe40000800000 */
[----:B------:R-:W-:Y:S02]  /*5da0*/  SEL R7, R0, RZ, P1 ;  /* 0x000000ff00077207 */ /* 0x000fe40000800000 */
[----:B------:R-:W-:-:S03]  /*5db0*/  LOP3.LUT R6, R6, R3, RZ, 0x3c, !PT ;  /* 0x0000000306067212 */ /* 0x000fc600078e3cff */
[----:B0-----:R-:W-:Y:S01]  /*5dc0*/  IMAD R8, R7, 0x8, R2 ;  /* 0x0000000807087824 */ /* 0x001fe200078e0202 */
[----:B------:R-:W-:Y:S01]  /*5dd0*/  SHF.L.U32 R5, R6, 0x1f, RZ ;  /* 0x0000001f06057819 */ /* 0x000fe200000006ff */
[----:B-1----:R-:W-:Y:S06]  /*5de0*/  @!P0 BRA `(.L_x_123) ;  /* 0x0000000800b48947 */ /* 0x002fec0003800000 */
.L_x_148:
        /* <DEDUP_REMOVED lines=9> */
.L_x_149:
        /* <DEDUP_REMOVED lines=9> */
.L_x_150:
        /* <DEDUP_REMOVED lines=9> */
.L_x_151:
        /* <DEDUP_REMOVED lines=9> */
.L_x_152:
        /* <DEDUP_REMOVED lines=9> */
.L_x_153:
        /* <DEDUP_REMOVED lines=9> */
.L_x_154:
        /* <DEDUP_REMOVED lines=9> */
.L_x_155:
        /* <DEDUP_REMOVED lines=9> */
.L_x_156:
        /* <DEDUP_REMOVED lines=9> */
.L_x_157:
        /* <DEDUP_REMOVED lines=9> */
.L_x_158:
        /* <DEDUP_REMOVED lines=9> */
.L_x_159:
        /* <DEDUP_REMOVED lines=9> */
.L_x_160:
[----:B------:R-:W1:Y:S01]  /*64b0*/  SYNCS.PHASECHK.TRANS64.TRYWAIT P0, [R8+URZ], R5 ;  /* 0x00000005080075a7 */ /* 0x000e62000800017f */
[----:B------:R-:W-:-:S05]  /*64c0*/  VIADD R0, R7, 0x1 ;  /* 0x0000000107007836 */ /* 0x000fca0000000000 */
[----:B------:R-:W-:-:S04]  /*64d0*/  ISETP.NE.AND P1, PT, R0, 0x12, PT ;  /* 0x000000120000780c */ /* 0x000fc80003f25270 */
[----:B------:R-:W-:Y:S02]  /*64e0*/  SEL R3, RZ, 0x1, P1 ;  /* 0x00000001ff037807 */ /* 0x000fe40000800000 */
[----:B------:R-:W-:Y:S02]  /*64f0*/  SEL R7, R0, RZ, P1 ;  /* 0x000000ff00077207 */ /* 0x000fe40000800000 */
[----:B0-----:R-:W-:-:S03]  /*6500*/  LOP3.LUT R9, R6, R3, RZ, 0x3c, !PT ;  /* 0x0000000306097212 */ /* 0x001fc600078e3cff */
[----:B------:R-:W-:Y:S01]  /*6510*/  IMAD R11, R7, 0x8, R2 ;  /* 0x00000008070b7824 */ /* 0x000fe200078e0202 */
[----:B------:R-:W-:Y:S01]  /*6520*/  SHF.L.U32 R6, R9, 0x1f, RZ ;  /* 0x0000001f09067819 */ /* 0x000fe200000006ff */
[----:B-1----:R-:W-:Y:S06]  /*6530*/  @!P0 BRA `(.L_x_136) ;  /* 0x0000000400e48947 */ /* 0x002fec0003800000 */
.L_x_161:
[----:B------:R-:W1:Y:S01]  /*6540*/  SYNCS.PHASECHK.TRANS64.TRYWAIT P0, [R11+URZ], R6 ;  /* 0x000000060b0075a7 */ /* 0x000e62000800017f */
[----:B------:R-:W-:-:S05]  /*6550*/  VIADD R0, R7, 0x1 ;  /* 0x0000000107007836 */ /* 0x000fca0000000000 */
[----:B------:R-:W-:-:S04]  /*6560*/  ISETP.NE.AND P1, PT, R0, 0x12, PT ;  /* 0x000000120000780c */ /* 0x000fc80003f25270 */
[----:B------:R-:W-:Y:S02]  /*6570*/  SEL R4, RZ, 0x1, P1 ;  /* 0x00000001ff047807 */ /* 0x000fe40000800000 */
[----:B------:R-:W-:Y:S02]  /*6580*/  SEL R3, R0, RZ, P1 ;  /* 0x000000ff00037207 */ /* 0x000fe40000800000 */
[----:B------:R-:W-:Y:S01]  /*6590*/  LOP3.LUT R0, R9, R4, RZ, 0x3c, !PT ;  /* 0x0000000409007212 */ /* 0x000fe200078e3cff */
[----:B-1----:R-:W-:Y:S06]  /*65a0*/  @!P0 BRA `(.L_x_137) ;  /* 0x0000000400dc8947 */ /* 0x002fec0003800000 */
.L_x_162:
[----:B------:R-:W-:Y:S01]  /*65b0*/  IMAD R3, R3, 0x8, R2 ;  /* 0x0000000803037824 */ /* 0x000fe200078e0202 */
[----:B------:R-:W-:-:S07]  /*65c0*/  SHF.L.U32 R0, R0, 0x1f, RZ ;  /* 0x0000001f00007819 */ /* 0x000fce00000006ff */
.L_x_138:
[----:B--2---:R2:W3:Y:S02]  /*65d0*/  SYNCS.PHASECHK.TRANS64.TRYWAIT P0, [R3+URZ], R0 ;  /* 0x00000000030075a7 */ /* 0x0044e4000800017f */
[----:B---3--:R-:W-:Y:S05]  /*65e0*/  @!P0 NANOSLEEP.SYNCS 0x989680 ;  /* 0x009896800000895d */ /* 0x008fea0003900000 */
[----:B------:R-:W3:Y:S02]  /*65f0*/  @!P0 SYNCS.PHASECHK.TRANS64 P0, [R3+URZ], R0 ;  /* 0x00000000030085a7 */ /* 0x000ee4000800007f */
[----:B---3--:R-:W-:Y:S05]  /*6600*/  @!P0 BRA `(.L_x_138) ;  /* 0xfffffffc00f08947 */ /* 0x008fea000383ffff */
.L_x_119:
[----:B------:R-:W-:Y:S05]  /*6610*/  BSYNC B0 ;  /* 0x0000000000007941 */ /* 0x000fea0003800000 */
.L_x_118:
[----:B------:R-:W-:Y:S05]  /*6620*/  EXIT ;  /* 0x000000000000794d */ /* 0x000fea0003800000 */
.L_x_22:
[----:B---3--:R3:W4:Y:S02]  /*6630*/  SYNCS.PHASECHK.TRANS64.TRYWAIT P1, [R3+URZ], R0 ;  /* 0x00000000030075a7 */ /* 0x008724000802017f */
[----:B----4-:R-:W-:Y:S05]  /*6640*/  @!P1 NANOSLEEP.SYNCS 0x989680 ;  /* 0x009896800000995d */ /* 0x010fea0003900000 */
[----:B------:R-:W4:Y:S02]  /*6650*/  @!P1 SYNCS.PHASECHK.TRANS64 P1, [R3+URZ], R0 ;  /* 0x00000000030095a7 */ /* 0x000f24000802007f */
[----:B----4-:R-:W-:Y:S05]  /*6660*/  @!P1 BRA `(.L_x_22) ;  /* 0xfffffffc00f09947 */ /* 0x010fea000383ffff */
[----:B------:R-:W-:Y:S05]  /*6670*/  BRA `(.L_x_21) ;  /* 0xffffffb000047947 */ /* 0x000fea000383ffff */
.L_x_27:
[----:B-1----:R1:W2:Y:S02]  /*6680*/  SYNCS.PHASECHK.TRANS64.TRYWAIT P1, [R5+URZ], R4 ;  /* 0x00000004050075a7 */ /* 0x0022a4000802017f */
[----:B--2---:R-:W-:Y:S05]  /*6690*/  @!P1 NANOSLEEP.SYNCS 0x989680 ;  /* 0x009896800000995d */ /* 0x004fea0003900000 */
[----:B------:R-:W2:Y:S02]  /*66a0*/  @!P1 SYNCS.PHASECHK.TRANS64 P1, [R5+URZ], R4 ;  /* 0x00000004050095a7 */ /* 0x000ea4000802007f */
[----:B--2---:R-:W-:Y:S05]  /*66b0*/  @!P1 BRA `(.L_x_27) ;  /* 0xfffffffc00f09947 */ /* 0x004fea000383ffff */
[----:B------:R-:W-:Y:S05]  /*66c0*/  BRA `(.L_x_26) ;  /* 0xffffffb000b47947 */ /* 0x000fea000383ffff */
.L_x_106:
[----:B------:R-:W-:Y:S01]  /*66d0*/  BSSY B1, `(.L_x_139) ;  /* 0x0000006000017945 */ /* 0x000fe20003800000 */
[----:B------:R-:W-:-:S07]  /*66e0*/  IMAD.MOV.U32 R15, RZ, RZ, -0x1 ;  /* 0xffffffffff0f7424 */ /* 0x000fce00078e00ff */
[----:B------:R-:W-:Y:S05]  /*66f0*/  WARPSYNC.COLLECTIVE R15, `(.L_x_140) ;  /* 0x000000000f0c7348 */ /* 0x000fea0003c00000 */
[----:B------:R-:W-:Y:S02]  /*6700*/  ELECT P6, UR62, PT ;  /* 0x00000000003e782f */ /* 0x000fe400038c0000 */
[----:B------:R-:W-:Y:S01]  /*6710*/  MOV R14, UR62 ;  /* 0x0000003e000e7c02 */ /* 0x000fe20008000f00 */
[----:B------:R-:W-:Y:S10]  /*6720*/  ENDCOLLECTIVE ;  /* 0x000000000000791b */ /* 0x000ff40003800000 */
.L_x_140:
[----:B------:R-:W-:Y:S05]  /*6730*/  BSYNC B1 ;  /* 0x0000000000017941 */ /* 0x000fea0003800000 */
.L_x_139:
[----:B------:R-:W-:Y:S05]  /*6740*/  BRA `(.L_x_141) ;  /* 0xffffffe800487947 */ /* 0x000fea000383ffff */
.L_x_109:
[----:B-1----:R1:W2:Y:S02]  /*6750*/  SYNCS.PHASECHK.TRANS64.TRYWAIT P0, [R22+URZ+0x90], R13 ;  /* 0x0000900d160075a7 */ /* 0x0022a4000800017f */
[----:B--2---:R-:W-:Y:S05]  /*6760*/  @!P0 NANOSLEEP.SYNCS 0x989680 ;  /* 0x009896800000895d */ /* 0x004fea0003900000 */
[----:B------:R-:W2:Y:S02]  /*6770*/  @!P0 SYNCS.PHASECHK.TRANS64 P0, [R22+URZ+0x90], R13 ;  /* 0x0000900d160085a7 */ /* 0x000ea4000800007f */
[----:B--2---:R-:W-:Y:S05]  /*6780*/  @!P0 BRA `(.L_x_109) ;  /* 0xfffffffc00f08947 */ /* 0x004fea000383ffff */
[----:B------:R-:W-:Y:S05]  /*6790*/  BRA `(.L_x_142) ;  /* 0xffffffe800887947 */ /* 0x000fea000383ffff */
.L_x_117:
[----:B------:R-:W-:Y:S01]  /*67a0*/  BSSY B0, `(.L_x_143) ;  /* 0x0000006000007945 */ /* 0x000fe20003800000 */
[----:B------:R-:W-:-:S07]  /*67b0*/  IMAD.MOV.U32 R15, RZ, RZ, -0x1 ;  /* 0xffffffffff0f7424 */ /* 0x000fce00078e00ff */
[----:B------:R-:W-:Y:S05]  /*67c0*/  WARPSYNC.COLLECTIVE R15, `(.L_x_144) ;  /* 0x000000000f0c7348 */ /* 0x000fea0003c00000 */
[----:B------:R-:W-:Y:S02]  /*67d0*/  ELECT P6, UR62, PT ;  /* 0x00000000003e782f */ /* 0x000fe400038c0000 */
[----:B------:R-:W-:Y:S01]  /*67e0*/  MOV R14, UR62 ;  /* 0x0000003e000e7c02 */ /* 0x000fe20008000f00 */
[----:B------:R-:W-:Y:S10]  /*67f0*/  ENDCOLLECTIVE ;  /* 0x000000000000791b */ /* 0x000ff40003800000 */
.L_x_144:
[----:B------:R-:W-:Y:S05]  /*6800*/  BSYNC B0 ;  /* 0x0000000000007941 */ /* 0x000fea0003800000 */
.L_x_143:
[----:B------:R-:W-:Y:S05]  /*6810*/  BRA `(.L_x_145) ;  /* 0xfffffff000d87947 */ /* 0x000fea000383ffff */
.L_x_121:
[----:B0-----:R0:W1:Y:S02]  /*6820*/  SYNCS.PHASECHK.TRANS64.TRYWAIT P0, [R7+URZ], R4 ;  /* 0x00000004070075a7 */ /* 0x001064000800017f */
[----:B-1----:R-:W-:Y:S05]  /*6830*/  @!P0 NANOSLEEP.SYNCS 0x989680 ;  /* 0x009896800000895d */ /* 0x002fea0003900000 */
[----:B------:R-:W1:Y:S02]  /*6840*/  @!P0 SYNCS.PHASECHK.TRANS64 P0, [R7+URZ], R4 ;  /* 0x00000004070085a7 */ /* 0x000e64000800007f */
[----:B-1----:R-:W-:Y:S05]  /*6850*/  @!P0 BRA `(.L_x_121) ;  /* 0xfffffffc00f08947 */ /* 0x002fea000383ffff */
[----:B------:R-:W-:Y:S05]  /*6860*/  BRA `(.L_x_146) ;  /* 0xfffffff400187947 */ /* 0x000fea000383ffff */
.L_x_122:
[----:B0-----:R0:W1:Y:S02]  /*6870*/  SYNCS.PHASECHK.TRANS64.TRYWAIT P0, [R8+URZ], R5 ;  /* 0x00000005080075a7 */ /* 0x001064000800017f */
[----:B-1----:R-:W-:Y:S05]  /*6880*/  @!P0 NANOSLEEP.SYNCS 0x989680 ;  /* 0x009896800000895d */ /* 0x002fea0003900000 */
[----:B------:R-:W1:Y:S02]  /*6890*/  @!P0 SYNCS.PHASECHK.TRANS64 P0, [R8+URZ], R5 ;  /* 0x00000005080085a7 */ /* 0x000e64000800007f */
[----:B-1----:R-:W-:Y:S05]  /*68a0*/  @!P0 BRA `(.L_x_122) ;  /* 0xfffffffc00f08947 */ /* 0x002fea000383ffff */
[----:B------:R-:W-:Y:S05]  /*68b0*/  BRA `(.L_x_147) ;  /* 0xfffffff400287947 */ /* 0x000fea000383ffff */
.L_x_123:
[----:B0-----:R0:W1:Y:S02]  /*68c0*/  SYNCS.PHASECHK.TRANS64.TRYWAIT P0, [R9+URZ], R4 ;  /* 0x00000004090075a7 */ /* 0x001064000800017f */
[----:B-1----:R-:W-:Y:S05]  /*68d0*/  @!P0 NANOSLEEP.SYNCS 0x989680 ;  /* 0x009896800000895d */ /* 0x002fea0003900000 */
[----:B------:R-:W1:Y:S02]  /*68e0*/  @!P0 SYNCS.PHASECHK.TRANS64 P0, [R9+URZ], R4 ;  /* 0x00000004090085a7 */ /* 0x000e64000800007f */
[----:B-1----:R-:W-:Y:S05]  /*68f0*/  @!P0 BRA `(.L_x_123) ;  /* 0xfffffffc00f08947 */ /* 0x002fea000383ffff */
[----:B------:R-:W-:Y:S05]  /*6900*/  BRA `(.L_x_148) ;  /* 0xfffffff400387947 */ /* 0x000fea000383ffff */
.L_x_124:
[----:B0-----:R0:W1:Y:S02]  /*6910*/  SYNCS.PHASECHK.TRANS64.TRYWAIT P0, [R8+URZ], R5 ;  /* 0x00000005080075a7 */ /* 0x001064000800017f */
[----:B-1----:R-:W-:Y:S05]  /*6920*/  @!P0 NANOSLEEP.SYNCS 0x989680 ;  /* 0x009896800000895d */ /* 0x002fea0003900000 */
[----:B------:R-:W1:Y:S02]  /*6930*/  @!P0 SYNCS.PHASECHK.TRANS64 P0, [R8+URZ], R5 ;  /* 0x00000005080085a7 */ /* 0x000e64000800007f */
[----:B-1----:R-:W-:Y:S05]  /*6940*/  @!P0 BRA `(.L_x_124) ;  /* 0xfffffffc00f08947 */ /* 0x002fea000383ffff */
[----:B------:R-:W-:Y:S05]  /*6950*/  BRA `(.L_x_149) ;  /* 0xfffffff400487947 */ /* 0x000fea000383ffff */
.L_x_125:
[----:B0-----:R0:W1:Y:S02]  /*6960*/  SYNCS.PHASECHK.TRANS64.TRYWAIT P0, [R9+URZ], R4 ;  /* 0x00000004090075a7 */ /* 0x001064000800017f */
[----:B-1----:R-:W-:Y:S05]  /*6970*/  @!P0 NANOSLEEP.SYNCS 0x989680 ;  /* 0x009896800000895d */ /* 0x002fea0003900000 */
[----:B------:R-:W1:Y:S02]  /*6980*/  @!P0 SYNCS.PHASECHK.TRANS64 P0, [R9+URZ], R4 ;  /* 0x00000004090085a7 */ /* 0x000e64000800007f */
[----:B-1----:R-:W-:Y:S05]  /*6990*/  @!P0 BRA `(.L_x_125) ;  /* 0xfffffffc00f08947 */ /* 0x002fea000383ffff */
[----:B------:R-:W-:Y:S05]  /*69a0*/  BRA `(.L_x_150) ;  /* 0xfffffff400587947 */ /* 0x000fea000383ffff */
.L_x_126:
[----:B0-----:R0:W1:Y:S02]  /*69b0*/  SYNCS.PHASECHK.TRANS64.TRYWAIT P0, [R8+URZ], R5 ;  /* 0x00000005080075a7 */ /* 0x001064000800017f */
[----:B-1----:R-:W-:Y:S05]  /*69c0*/  @!P0 NANOSLEEP.SYNCS 0x989680 ;  /* 0x009896800000895d */ /* 0x002fea0003900000 */
[----:B------:R-:W1:Y:S02]  /*69d0*/  @!P0 SYNCS.PHASECHK.TRANS64 P0, [R8+URZ], R5 ;  /* 0x00000005080085a7 */ /* 0x000e64000800007f */
[----:B-1----:R-:W-:Y:S05]  /*69e0*/  @!P0 BRA `(.L_x_126) ;  /* 0xfffffffc00f08947 */ /* 0x002fea000383ffff */
[----:B------:R-:W-:Y:S05]  /*69f0*/  BRA `(.L_x_151) ;  /* 0xfffffff400687947 */ /* 0x000fea000383ffff */
.L_x_127:
[----:B0-----:R0:W1:Y:S02]  /*6a00*/  SYNCS.PHASECHK.TRANS64.TRYWAIT P0, [R9+URZ], R4 ;  /* 0x00000004090075a7 */ /* 0x001064000800017f */
[----:B-1----:R-:W-:Y:S05]  /*6a10*/  @!P0 NANOSLEEP.SYNCS 0x989680 ;  /* 0x009896800000895d */ /* 0x002fea0003900000 */
[----:B------:R-:W1:Y:S02]  /*6a20*/  @!P0 SYNCS.PHASECHK.TRANS64 P0, [R9+URZ], R4 ;  /* 0x00000004090085a7 */ /* 0x000e64000800007f */
[----:B-1----:R-:W-:Y:S05]  /*6a30*/  @!P0 BRA `(.L_x_127) ;  /* 0xfffffffc00f08947 */ /* 0x002fea000383ffff */
[----:B------:R-:W-:Y:S05]  /*6a40*/  BRA `(.L_x_152) ;  /* 0xfffffff400787947 */ /* 0x000fea000383ffff */
.L_x_128:
[----:B0-----:R0:W1:Y:S02]  /*6a50*/  SYNCS.PHASECHK.TRANS64.TRYWAIT P0, [R8+URZ], R5 ;  /* 0x00000005080075a7 */ /* 0x001064000800017f */
[----:B-1----:R-:W-:Y:S05]  /*6a60*/  @!P0 NANOSLEEP.SYNCS 0x989680 ;  /* 0x009896800000895d */ /* 0x002fea0003900000 */
[----:B------:R-:W1:Y:S02]  /*6a70*/  @!P0 SYNCS.PHASECHK.TRANS64 P0, [R8+URZ], R5 ;  /* 0x00000005080085a7 */ /* 0x000e64000800007f */
[----:B-1----:R-:W-:Y:S05]  /*6a80*/  @!P0 BRA `(.L_x_128) ;  /* 0xfffffffc00f08947 */ /* 0x002fea000383ffff */
[----:B------:R-:W-:Y:S05]  /*6a90*/  BRA `(.L_x_153) ;  /* 0xfffffff400887947 */ /* 0x000fea000383ffff */
.L_x_129:
[----:B0-----:R0:W1:Y:S02]  /*6aa0*/  SYNCS.PHASECHK.TRANS64.TRYWAIT P0, [R9+URZ], R4 ;  /* 0x00000004090075a7 */ /* 0x001064000800017f */
[----:B-1----:R-:W-:Y:S05]  /*6ab0*/  @!P0 NANOSLEEP.SYNCS 0x989680 ;  /* 0x009896800000895d */ /* 0x002fea0003900000 */
[----:B------:R-:W1:Y:S02]  /*6ac0*/  @!P0 SYNCS.PHASECHK.TRANS64 P0, [R9+URZ], R4 ;  /* 0x00000004090085a7 */ /* 0x000e64000800007f */
[----:B-1----:R-:W-:Y:S05]  /*6ad0*/  @!P0 BRA `(.L_x_129) ;  /* 0xfffffffc00f08947 */ /* 0x002fea000383ffff */
[----:B------:R-:W-:Y:S05]  /*6ae0*/  BRA `(.L_x_154) ;  /* 0xfffffff400987947 */ /* 0x000fea000383ffff */
.L_x_130:
[----:B0-----:R0:W1:Y:S02]  /*6af0*/  SYNCS.PHASECHK.TRANS64.TRYWAIT P0, [R8+URZ], R5 ;  /* 0x00000005080075a7 */ /* 0x001064000800017f */
[----:B-1----:R-:W-:Y:S05]  /*6b00*/  @!P0 NANOSLEEP.SYNCS 0x989680 ;  /* 0x009896800000895d */ /* 0x002fea0003900000 */
[----:B------:R-:W1:Y:S02]  /*6b10*/  @!P0 SYNCS.PHASECHK.TRANS64 P0, [R8+URZ], R5 ;  /* 0x00000005080085a7 */ /* 0x000e64000800007f */
[----:B-1----:R-:W-:Y:S05]  /*6b20*/  @!P0 BRA `(.L_x_130) ;  /* 0xfffffffc00f08947 */ /* 0x002fea000383ffff */
[----:B------:R-:W-:Y:S05]  /*6b30*/  BRA `(.L_x_155) ;  /* 0xfffffff400a87947 */ /* 0x000fea000383ffff */
.L_x_131:
[----:B0-----:R0:W1:Y:S02]  /*6b40*/  SYNCS.PHASECHK.TRANS64.TRYWAIT P0, [R9+URZ], R4 ;  /* 0x00000004090075a7 */ /* 0x001064000800017f */
[----:B-1----:R-:W-:Y:S05]  /*6b50*/  @!P0 NANOSLEEP.SYNCS 0x989680 ;  /* 0x009896800000895d */ /* 0x002fea0003900000 */
[----:B------:R-:W1:Y:S02]  /*6b60*/  @!P0 SYNCS.PHASECHK.TRANS64 P0, [R9+URZ], R4 ;  /* 0x00000004090085a7 */ /* 0x000e64000800007f */
[----:B-1----:R-:W-:Y:S05]  /*6b70*/  @!P0 BRA `(.L_x_131) ;  /* 0xfffffffc00f08947 */ /* 0x002fea000383ffff */
[----:B------:R-:W-:Y:S05]  /*6b80*/  BRA `(.L_x_156) ;  /* 0xfffffff400b87947 */ /* 0x000fea000383ffff */
.L_x_132:
[----:B0-----:R0:W1:Y:S02]  /*6b90*/  SYNCS.PHASECHK.TRANS64.TRYWAIT P0, [R8+URZ], R5 ;  /* 0x00000005080075a7 */ /* 0x001064000800017f */
[----:B-1----:R-:W-:Y:S05]  /*6ba0*/  @!P0 NANOSLEEP.SYNCS 0x989680 ;  /* 0x009896800000895d */ /* 0x002fea0003900000 */
[----:B------:R-:W1:Y:S02]  /*6bb0*/  @!P0 SYNCS.PHASECHK.TRANS64 P0, [R8+URZ], R5 ;  /* 0x00000005080085a7 */ /* 0x000e64000800007f */
[----:B-1----:R-:W-:Y:S05]  /*6bc0*/  @!P0 BRA `(.L_x_132) ;  /* 0xfffffffc00f08947 */ /* 0x002fea000383ffff */
[----:B------:R-:W-:Y:S05]  /*6bd0*/  BRA `(.L_x_157) ;  /* 0xfffffff400c87947 */ /* 0x000fea000383ffff */
.L_x_133:
[----:B0-----:R0:W1:Y:S02]  /*6be0*/  SYNCS.PHASECHK.TRANS64.TRYWAIT P0, [R9+URZ], R4 ;  /* 0x00000004090075a7 */ /* 0x001064000800017f */
[----:B-1----:R-:W-:Y:S05]  /*6bf0*/  @!P0 NANOSLEEP.SYNCS 0x989680 ;  /* 0x009896800000895d */ /* 0x002fea0003900000 */
[----:B------:R-:W1:Y:S02]  /*6c00*/  @!P0 SYNCS.PHASECHK.TRANS64 P0, [R9+URZ], R4 ;  /* 0x00000004090085a7 */ /* 0x000e64000800007f */
[----:B-1----:R-:W-:Y:S05]  /*6c10*/  @!P0 BRA `(.L_x_133) ;  /* 0xfffffffc00f08947 */ /* 0x002fea000383ffff */
[----:B------:R-:W-:Y:S05]  /*6c20*/  BRA `(.L_x_158) ;  /* 0xfffffff400d87947 */ /* 0x000fea000383ffff */
.L_x_134:
[----:B0-----:R0:W1:Y:S02]  /*6c30*/  SYNCS.PHASECHK.TRANS64.TRYWAIT P0, [R8+URZ], R5 ;  /* 0x00000005080075a7 */ /* 0x001064000800017f */
[----:B-1----:R-:W-:Y:S05]  /*6c40*/  @!P0 NANOSLEEP.SYNCS 0x989680 ;  /* 0x009896800000895d */ /* 0x002fea0003900000 */
[----:B------:R-:W1:Y:S02]  /*6c50*/  @!P0 SYNCS.PHASECHK.TRANS64 P0, [R8+URZ], R5 ;  /* 0x00000005080085a7 */ /* 0x000e64000800007f */
[----:B-1----:R-:W-:Y:S05]  /*6c60*/  @!P0 BRA `(.L_x_134) ;  /* 0xfffffffc00f08947 */ /* 0x002fea000383ffff */
[----:B------:R-:W-:Y:S05]  /*6c70*/  BRA `(.L_x_159) ;  /* 0xfffffff400e87947 */ /* 0x000fea000383ffff */
.L_x_135:
[----:B0-----:R0:W1:Y:S02]  /*6c80*/  SYNCS.PHASECHK.TRANS64.TRYWAIT P0, [R9+URZ], R4 ;  /* 0x00000004090075a7 */ /* 0x001064000800017f */
[----:B-1----:R-:W-:Y:S05]  /*6c90*/  @!P0 NANOSLEEP.SYNCS 0x989680 ;  /* 0x009896800000895d */ /* 0x002fea0003900000 */
[----:B------:R-:W1:Y:S02]  /*6ca0*/  @!P0 SYNCS.PHASECHK.TRANS64 P0, [R9+URZ], R4 ;  /* 0x00000004090085a7 */ /* 0x000e64000800007f */
[----:B-1----:R-:W-:Y:S05]  /*6cb0*/  @!P0 BRA `(.L_x_135) ;  /* 0xfffffffc00f08947 */ /* 0x002fea000383ffff */
[----:B------:R-:W-:Y:S05]  /*6cc0*/  BRA `(.L_x_160) ;  /* 0xfffffff400f87947 */ /* 0x000fea000383ffff */
.L_x_136:
[----:B0-----:R0:W1:Y:S02]  /*6cd0*/  SYNCS.PHASECHK.TRANS64.TRYWAIT P0, [R8+URZ], R5 ;  /* 0x00000005080075a7 */ /* 0x001064000800017f */
[----:B-1----:R-:W-:Y:S05]  /*6ce0*/  @!P0 NANOSLEEP.SYNCS 0x989680 ;  /* 0x009896800000895d */ /* 0x002fea0003900000 */
[----:B------:R-:W1:Y:S02]  /*6cf0*/  @!P0 SYNCS.PHASECHK.TRANS64 P0, [R8+URZ], R5 ;  /* 0x00000005080085a7 */ /* 0x000e64000800007f */
[----:B-1----:R-:W-:Y:S05]  /*6d00*/  @!P0 BRA `(.L_x_136) ;  /* 0xfffffffc00f08947 */ /* 0x002fea000383ffff */
[----:B------:R-:W-:Y:S05]  /*6d10*/  BRA `(.L_x_161) ;  /* 0xfffffff800087947 */ /* 0x000fea000383ffff */
.L_x_137:
[----:B-1----:R1:W2:Y:S02]  /*6d20*/  SYNCS.PHASECHK.TRANS64.TRYWAIT P0, [R11+URZ], R6 ;  /* 0x000000060b0075a7 */ /* 0x0022a4000800017f */
[----:B--2---:R-:W-:Y:S05]  /*6d30*/  @!P0 NANOSLEEP.SYNCS 0x989680 ;  /* 0x009896800000895d */ /* 0x004fea0003900000 */
[----:B------:R-:W2:Y:S02]  /*6d40*/  @!P0 SYNCS.PHASECHK.TRANS64 P0, [R11+URZ], R6 ;  /* 0x000000060b0085a7 */ /* 0x000ea4000800007f */
[----:B--2---:R-:W-:Y:S05]  /*6d50*/  @!P0 BRA `(.L_x_137) ;  /* 0xfffffffc00f08947 */ /* 0x004fea000383ffff */
[----:B------:R-:W-:Y:S05]  /*6d60*/  BRA `(.L_x_162) ;  /* 0xfffffff800107947 */ /* 0x000fea000383ffff */
.L_x_163:
[----:B------:R-:W-:-:S00]  /*6d70*/  BRA `(.L_x_163) ;  /* 0xfffffffc00fc7947 */ /* 0x000fc0000383ffff */
[----:B------:R-:W-:-:S00]  /*6d80*/  NOP ;  /* 0x0000000000007918 */ /* 0x000fc00000000000 */
[----:B------:R-:W-:-:S00]  /*6d90*/  NOP ;  /* 0x0000000000007918 */ /* 0x000fc00000000000 */
[----:B------:R-:W-:-:S00]  /*6da0*/  NOP ;  /* 0x0000000000007918 */ /* 0x000fc00000000000 */
[----:B------:R-:W-:-:S00]  /*6db0*/  NOP ;  /* 0x0000000000007918 */ /* 0x000fc00000000000 */
[----:B------:R-:W-:-:S00]  /*6dc0*/  NOP ;  /* 0x0000000000007918 */ /* 0x000fc00000000000 */
[----:B------:R-:W-:-:S00]  /*6dd0*/  NOP ;  /* 0x0000000000007918 */ /* 0x000fc00000000000 */
[----:B------:R-:W-:-:S00]  /*6de0*/  NOP ;  /* 0x0000000000007918 */ /* 0x000fc00000000000 */
[----:B------:R-:W-:-:S00]  /*6df0*/  NOP ;  /* 0x0000000000007918 */ /* 0x000fc00000000000 */
.L_x_164:


//--------------------- .nv.global.init           --------------------------
	.section	.nv.global.init,"aw",@progbits
.nv.global.init:
	.type		$str$22,@object
	.size		$str$22,($str$23 - $str$22)
$str$22:
        /*0000*/ 	.byte	0x6b, 0x5f, 0x74, 0x69, 0x6c, 0x65, 0x5f, 0x63, 0x6f, 0x75, 0x6e, 0x74, 0x20, 0x3e, 0x3d, 0x20
        /*0010*/ 	.byte	0x31, 0x00
	.type		$str$23,@object
	.size		$str$23,(__unnamed_1 - $str$23)
$str$23:
        /*0012*/ 	.byte	0x2f, 0x74, 0x6d, 0x70, 0x2f, 0x63, 0x75, 0x74, 0x6c, 0x61, 0x73, 0x73, 0x5f, 0x73, 0x77, 0x65
        /*0022*/ 	.byte	0x65, 0x70, 0x5f, 0x73, 0x72, 0x63, 0x2f, 0x69, 0x6e, 0x63, 0x6c, 0x75, 0x64, 0x65, 0x2f, 0x63
        /*0032*/ 	.byte	0x75, 0x74, 0x6c, 0x61, 0x73, 0x73, 0x2f, 0x67, 0x65, 0x6d, 0x6d, 0x2f, 0x63, 0x6f, 0x6c, 0x6c
        /*0042*/ 	.byte	0x65, 0x63, 0x74, 0x69, 0x76, 0x65, 0x2f, 0x73, 0x6d, 0x39, 0x30, 0x5f, 0x6d, 0x6d, 0x61, 0x5f
        /*0052*/ 	.byte	0x74, 0x6d, 0x61, 0x5f, 0x67, 0x6d, 0x6d, 0x61, 0x5f, 0x73, 0x73, 0x5f, 0x77, 0x61, 0x72, 0x70
        /*0062*/ 	.byte	0x73, 0x70, 0x65, 0x63, 0x69, 0x61, 0x6c, 0x69, 0x7a, 0x65, 0x64, 0x2e, 0x68, 0x70, 0x70, 0x00
	.type		__unnamed_1,@object
	.size		__unnamed_1,(.L_0 - __unnamed_1)
__unnamed_1:
        /*0072*/ 	.byte	0x76, 0x6f, 0x69, 0x64, 0x20, 0x63, 0x75, 0x74, 0x6c, 0x61, 0x73, 0x73, 0x3a, 0x3a, 0x67, 0x65
        /* <DEDUP_REMOVED lines=180> */
        /*0bc2*/ 	.byte	0x65, 0x3a, 0x3a, 0x69, 0x64, 0x65, 0x6e, 0x74, 0x69, 0x74, 0x79, 0x5d, 0x00
.L_0:


//--------------------- .nv.shared._ZN7cutlass13device_kernelINS_4gemm6kernel13GemmUniversalIN4cute5tupleIJiiiiEEENS1_10collective13CollectiveMmaINS1_34MainloopSm90TmaGmmaWarpSpecializedILi18ENS5_IJNS4_1CILi1EEENSA_ILi2EEESB_EEENS1_35KernelTmaWarpSpecializedCooperativeEEENS5_IJNSA_ILi128EEENSA_ILi64EEENSA_ILi32EEEEEENS_10bfloat16_tENS5_IJlSB_lEEESK_SL_NS4_8TiledMMAINS4_8MMA_AtomIJNS4_4SM904GMMA27MMA_64x64x16_F32BF16BF16_SSILNSP_5MajorE0ELSR_0ELNSP_7ScaleInE1ELSS_1EEEEEENS4_6LayoutINS5_IJSC_SB_SB_EEENS5_IJSB_NSA_ILi0EEESX_EEEEENS5_IJNS4_10UnderscoreES10_S10_EEEEENS4_23SM90_TMA_LOAD_MULTICASTENS4_14ComposedLayoutINS4_7SwizzleILi2ELi4ELi3EEENS4_18smem_ptr_flag_bitsILi16EEENSV_INS5_IJNSA_ILi8EEESI_EEENS5_IJSI_SB_EEEEEEEvNS4_8identityENS4_13SM90_TMA_LOADES1D_vS1E_EENS_8epilogue10collective6detail29Sm90TmaWarpSpecializedAdapterINS1I_15DefaultEpilogueISK_SL_SL_NS1H_6thread17LinearCombinationISK_Li1EffLNS1M_9ScaleType4KindE0ELNS_15FloatRoundStyleE2ESK_EENS1_15EpilogueDefaultEEEEEvvEEEEvNT_6ParamsE --------------------------
	.section	.nv.shared._ZN7cutlass13device_kernelINS_4gemm6kernel13GemmUniversalIN4cute5tupleIJiiiiEEENS1_10collective13CollectiveMmaINS1_34MainloopSm90TmaGmmaWarpSpecializedILi18ENS5_IJNS4_1CILi1EEENSA_ILi2EEESB_EEENS1_35KernelTmaWarpSpecializedCooperativeEEENS5_IJNSA_ILi128EEENSA_ILi64EEENSA_ILi32EEEEEENS_10bfloat16_tENS5_IJlSB_lEEESK_SL_NS4_8TiledMMAINS4_8MMA_AtomIJNS4_4SM904GMMA27MMA_64x64x16_F32BF16BF16_SSILNSP_5MajorE0ELSR_0ELNSP_7ScaleInE1ELSS_1EEEEEENS4_6LayoutINS5_IJSC_SB_SB_EEENS5_IJSB_NSA_ILi0EEESX_EEEEENS5_IJNS4_10UnderscoreES10_S10_EEEEENS4_23SM90_TMA_LOAD_MULTICASTENS4_14ComposedLayoutINS4_7SwizzleILi2ELi4ELi3EEENS4_18smem_ptr_flag_bitsILi16EEENSV_INS5_IJNSA_ILi8EEESI_EEENS5_IJSI_SB_EEEEEEEvNS4_8identityENS4_13SM90_TMA_LOADES1D_vS1E_EENS_8epilogue10collective6detail29Sm90TmaWarpSpecializedAdapterINS1I_15DefaultEpilogueISK_SL_SL_NS1H_6thread17LinearCombinationISK_Li1EffLNS1M_9ScaleType4KindE0ELNS_15FloatRoundStyleE2ESK_EENS1_15EpilogueDefaultEEEEEvvEEEEvNT_6ParamsE,"aw",@nobits
	.sectionflags	@""
	.align	16
	.zero		1024


//--------------------- .nv.shared.reserved.0     --------------------------
	.section	.nv.shared.reserved.0,"aw",@nobits
	.weak		__nv_reservedSMEM_offset_0_alias
	.size		__nv_reservedSMEM_offset_0_alias, 0, 0
	.other		__nv_reservedSMEM_offset_0_alias,@"STO_CUDA_RESERVED_SHARED STV_DEFAULT"
__nv_reservedSMEM_offset_0_alias:
	.zero		0


//--------------------- .nv.global                --------------------------
	.section	.nv.global,"aw",@nobits
.nv.global:
	.type		_ZN39_INTERNAL_2f7069d6_4_k_cu_5f7829f2_25154cute1_E,@object
	.size		_ZN39_INTERNAL_2f7069d6_4_k_cu_5f7829f2_25154cute1_E,(_ZN39_INTERNAL_2f7069d6_4_k_cu_5f7829f2_25154cuda3std3__45__cpo6cbeginE - _ZN39_INTERNAL_2f7069d6_4_k_cu_5f7829f2_25154cute1_E)
_ZN39_INTERNAL_2f7069d6_4_k_cu_5f7829f2_25154cute1_E:
	.zero		1
	.type		_ZN39_INTERNAL_2f7069d6_4_k_cu_5f7829f2_25154cuda3std3__45__cpo6cbeginE,@object
	.size		_ZN39_INTERNAL_2f7069d6_4_k_cu_5f7829f2_25154cuda3std3__45__cpo6cbeginE,(_ZN39_INTERNAL_2f7069d6_4_k_cu_5f7829f2_25154cuda3std3__48in_placeE - _ZN39_INTERNAL_2f7069d6_4_k_cu_5f7829f2_25154cuda3std3__45__cpo6cbeginE)
_ZN39_INTERNAL_2f7069d6_4_k_cu_5f7829f2_25154cuda3std3__45__cpo6cbeginE:
	.zero		1
	.type		_ZN39_INTERNAL_2f7069d6_4_k_cu_5f7829f2_25154cuda3std3__48in_placeE,@object
	.size		_ZN39_INTERNAL_2f7069d6_4_k_cu_5f7829f2_25154cuda3std3__48in_placeE,(_ZN39_INTERNAL_2f7069d6_4_k_cu_5f7829f2_25154cuda3std6ranges3__45__cpo9iter_moveE - _ZN39_INTERNAL_2f7069d6_4_k_cu_5f7829f2_25154cuda3std3__48in_placeE)
_ZN39_INTERNAL_2f7069d6_4_k_cu_5f7829f2_25154cuda3std3__48in_placeE:
	.zero		1
	.type		_ZN39_INTERNAL_2f7069d6_4_k_cu_5f7829f2_25154cuda3std6ranges3__45__cpo9iter_moveE,@object
	.size		_ZN39_INTERNAL_2f7069d6_4_k_cu_5f7829f2_25154cuda3std6ranges3__45__cpo9iter_moveE,(_ZN39_INTERNAL_2f7069d6_4_k_cu_5f7829f2_25154cuda3std3__45__cpo5beginE - _ZN39_INTERNAL_2f7069d6_4_k_cu_5f7829f2_25154cuda3std6ranges3__45__cpo9iter_moveE)
_ZN39_INTERNAL_2f7069d6_4_k_cu_5f7829f2_25154cuda3std6ranges3__45__cpo9iter_moveE:
	.zero		1
	.type		_ZN39_INTERNAL_2f7069d6_4_k_cu_5f7829f2_25154cuda3std3__45__cpo5beginE,@object
	.size		_ZN39_INTERNAL_2f7069d6_4_k_cu_5f7829f2_25154cuda3std3__45__cpo5beginE,(_ZN39_INTERNAL_2f7069d6_4_k_cu_5f7829f2_25154cuda3std3__441_GLOBAL__N__2f7069d6_4_k_cu_5f7829f2_25156ignoreE - _ZN39_INTERNAL_2f7069d6_4_k_cu_5f7829f2_25154cuda3std3__45__cpo5beginE)
_ZN39_INTERNAL_2f7069d6_4_k_cu_5f7829f2_25154cuda3std3__45__cpo5beginE:
	.zero		1
	.type		_ZN39_INTERNAL_2f7069d6_4_k_cu_5f7829f2_25154cuda3std3__441_GLOBAL__N__2f7069d6_4_k_cu_5f7829f2_25156ignoreE,@object
	.size		_ZN39_INTERNAL_2f7069d6_4_k_cu_5f7829f2_25154cuda3std3__441_GLOBAL__N__2f7069d6_4_k_cu_5f7829f2_25156ignoreE,(_ZN39_INTERNAL_2f7069d6_4_k_cu_5f7829f2_25154cute7productE - _ZN39_INTERNAL_2f7069d6_4_k_cu_5f7829f2_25154cuda3std3__441_GLOBAL__N__2f7069d6_4_k_cu_5f7829f2_25156ignoreE)
_ZN39_INTERNAL_2f7069d6_4_k_cu_5f7829f2_25154cuda3std3__441_GLOBAL__N__2f7069d6_4_k_cu_5f7829f2_25156ignoreE:
	.zero		1
	.type		_ZN39_INTERNAL_2f7069d6_4_k_cu_5f7829f2_25154cute7productE,@object
	.size		_ZN39_INTERNAL_2f7069d6_4_k_cu_5f7829f2_25154cute7productE,(_ZN39_INTERNAL_2f7069d6_4_k_cu_5f7829f2_25154cuda3std3__45__cpo3endE - _ZN39_INTERNAL_2f7069d6_4_k_cu_5f7829f2_25154cute7productE)
_ZN39_INTERNAL_2f7069d6_4_k_cu_5f7829f2_25154cute7productE:
	.zero		1
	.type		_ZN39_INTERNAL_2f7069d6_4_k_cu_5f7829f2_25154cuda3std3__45__cpo3endE,@object
	.size		_ZN39_INTERNAL_2f7069d6_4_k_cu_5f7829f2_25154cuda3std3__45__cpo3endE,(_ZN39_INTERNAL_2f7069d6_4_k_cu_5f7829f2_25154cuda3std3__419piecewise_constructE - _ZN39_INTERNAL_2f7069d6_4_k_cu_5f7829f2_25154cuda3std3__45__cpo3endE)
_ZN39_INTERNAL_2f7069d6_4_k_cu_5f7829f2_25154cuda3std3__45__cpo3endE:
	.zero		1
	.type		_ZN39_INTERNAL_2f7069d6_4_k_cu_5f7829f2_25154cuda3std3__419piecewise_constructE,@object
	.size		_ZN39_INTERNAL_2f7069d6_4_k_cu_5f7829f2_25154cuda3std3__419piecewise_constructE,(_ZN39_INTERNAL_2f7069d6_4_k_cu_5f7829f2_25154cuda3std3__45__cpo4cendE - _ZN39_INTERNAL_2f7069d6_4_k_cu_5f7829f2_25154cuda3std3__419piecewise_constructE)
_ZN39_INTERNAL_2f7069d6_4_k_cu_5f7829f2_25154cuda3std3__419piecewise_constructE:
	.zero		1
	.type		_ZN39_INTERNAL_2f7069d6_4_k_cu_5f7829f2_25154cuda3std3__45__cpo4cendE,@object
	.size		_ZN39_INTERNAL_2f7069d6_4_k_cu_5f7829f2_25154cuda3std3__45__cpo4cendE,(_ZN39_INTERNAL_2f7069d6_4_k_cu_5f7829f2_25154cuda3std6ranges3__45__cpo4swapE - _ZN39_INTERNAL_2f7069d6_4_k_cu_5f7829f2_25154cuda3std3__45__cpo4cendE)
_ZN39_INTERNAL_2f7069d6_4_k_cu_5f7829f2_25154cuda3std3__45__cpo4cendE:
	.zero		1
	.type		_ZN39_INTERNAL_2f7069d6_4_k_cu_5f7829f2_25154cuda3std6ranges3__45__cpo4swapE,@object
	.size		_ZN39_INTERNAL_2f7069d6_4_k_cu_5f7829f2_25154cuda3std6ranges3__45__cpo4swapE,(.L_8 - _ZN39_INTERNAL_2f7069d6_4_k_cu_5f7829f2_25154cuda3std6ranges3__45__cpo4swapE)
_ZN39_INTERNAL_2f7069d6_4_k_cu_5f7829f2_25154cuda3std6ranges3__45__cpo4swapE:
	.zero		1
.L_8:


//--------------------- .nv.constant0._ZN7cutlass13device_kernelINS_4gemm6kernel13GemmUniversalIN4cute5tupleIJiiiiEEENS1_10collective13CollectiveMmaINS1_34MainloopSm90TmaGmmaWarpSpecializedILi18ENS5_IJNS4_1CILi1EEENSA_ILi2EEESB_EEENS1_35KernelTmaWarpSpecializedCooperativeEEENS5_IJNSA_ILi128EEENSA_ILi64EEENSA_ILi32EEEEEENS_10bfloat16_tENS5_IJlSB_lEEESK_SL_NS4_8TiledMMAINS4_8MMA_AtomIJNS4_4SM904GMMA27MMA_64x64x16_F32BF16BF16_SSILNSP_5MajorE0ELSR_0ELNSP_7ScaleInE1ELSS_1EEEEEENS4_6LayoutINS5_IJSC_SB_SB_EEENS5_IJSB_NSA_ILi0EEESX_EEEEENS5_IJNS4_10UnderscoreES10_S10_EEEEENS4_23SM90_TMA_LOAD_MULTICASTENS4_14ComposedLayoutINS4_7SwizzleILi2ELi4ELi3EEENS4_18smem_ptr_flag_bitsILi16EEENSV_INS5_IJNSA_ILi8EEESI_EEENS5_IJSI_SB_EEEEEEEvNS4_8identityENS4_13SM90_TMA_LOADES1D_vS1E_EENS_8epilogue10collective6detail29Sm90TmaWarpSpecializedAdapterINS1I_15DefaultEpilogueISK_SL_SL_NS1H_6thread17LinearCombinationISK_Li1EffLNS1M_9ScaleType4KindE0ELNS_15FloatRoundStyleE2ESK_EENS1_15EpilogueDefaultEEEEEvvEEEEvNT_6ParamsE --------------------------
	.section	.nv.constant0._ZN7cutlass13device_kernelINS_4gemm6kernel13GemmUniversalIN4cute5tupleIJiiiiEEENS1_10collective13CollectiveMmaINS1_34MainloopSm90TmaGmmaWarpSpecializedILi18ENS5_IJNS4_1CILi1EEENSA_ILi2EEESB_EEENS1_35KernelTmaWarpSpecializedCooperativeEEENS5_IJNSA_ILi128EEENSA_ILi64EEENSA_ILi32EEEEEENS_10bfloat16_tENS5_IJlSB_lEEESK_SL_NS4_8TiledMMAINS4_8MMA_AtomIJNS4_4SM904GMMA27MMA_64x64x16_F32BF16BF16_SSILNSP_5MajorE0ELSR_0ELNSP_7ScaleInE1ELSS_1EEEEEENS4_6LayoutINS5_IJSC_SB_SB_EEENS5_IJSB_NSA_ILi0EEESX_EEEEENS5_IJNS4_10UnderscoreES10_S10_EEEEENS4_23SM90_TMA_LOAD_MULTICASTENS4_14ComposedLayoutINS4_7SwizzleILi2ELi4ELi3EEENS4_18smem_ptr_flag_bitsILi16EEENSV_INS5_IJNSA_ILi8EEESI_EEENS5_IJSI_SB_EEEEEEEvNS4_8identityENS4_13SM90_TMA_LOADES1D_vS1E_EENS_8epilogue10collective6detail29Sm90TmaWarpSpecializedAdapterINS1I_15DefaultEpilogueISK_SL_SL_NS1H_6thread17LinearCombinationISK_Li1EffLNS1M_9ScaleType4KindE0ELNS_15FloatRoundStyleE2ESK_EENS1_15EpilogueDefaultEEEEEvvEEEEvNT_6ParamsE,"a",@progbits
	.sectionflags	@""
	.align	4
.nv.constant0._ZN7cutlass13device_kernelINS_4gemm6kernel13GemmUniversalIN4cute5tupleIJiiiiEEENS1_10collective13CollectiveMmaINS1_34MainloopSm90TmaGmmaWarpSpecializedILi18ENS5_IJNS4_1CILi1EEENSA_ILi2EEESB_EEENS1_35KernelTmaWarpSpecializedCooperativeEEENS5_IJNSA_ILi128EEENSA_ILi64EEENSA_ILi32EEEEEENS_10bfloat16_tENS5_IJlSB_lEEESK_SL_NS4_8TiledMMAINS4_8MMA_AtomIJNS4_4SM904GMMA27MMA_64x64x16_F32BF16BF16_SSILNSP_5MajorE0ELSR_0ELNSP_7ScaleInE1ELSS_1EEEEEENS4_6LayoutINS5_IJSC_SB_SB_EEENS5_IJSB_NSA_ILi0EEESX_EEEEENS5_IJNS4_10UnderscoreES10_S10_EEEEENS4_23SM90_TMA_LOAD_MULTICASTENS4_14ComposedLayoutINS4_7SwizzleILi2ELi4ELi3EEENS4_18smem_ptr_flag_bitsILi16EEENSV_INS5_IJNSA_ILi8EEESI_EEENS5_IJSI_SB_EEEEEEEvNS4_8identityENS4_13SM90_TMA_LOADES1D_vS1E_EENS_8epilogue10collective6detail29Sm90TmaWarpSpecializedAdapterINS1I_15DefaultEpilogueISK_SL_SL_NS1H_6thread17LinearCombinationISK_Li1EffLNS1M_9ScaleType4KindE0ELNS_15FloatRoundStyleE2ESK_EENS1_15EpilogueDefaultEEEEEvvEEEEvNT_6ParamsE:
	.zero		1664


//--------------------- SYMBOLS --------------------------

	.type		.nv.reservedSmem.offset0,@object
	.size		.nv.reservedSmem.offset0,0x4
	.type		__assertfail,@function
